//
// Generated by NVIDIA NVVM Compiler
//
// Compiler Build ID: CL-36424714
// Cuda compilation tools, release 13.0, V13.0.88
// Based on NVVM 20.0.0
//

.version 9.0
.target sm_100
.address_size 64

	// .globl	_Z19ComputeImagesKernelP6float3S0_S0_S0_fii
.extern .shared .align 16 .b8 shared_data[];

.visible .entry _Z19ComputeImagesKernelP6float3S0_S0_S0_fii(
	.param .u64 .ptr .align 1 _Z19ComputeImagesKernelP6float3S0_S0_S0_fii_param_0,
	.param .u64 .ptr .align 1 _Z19ComputeImagesKernelP6float3S0_S0_S0_fii_param_1,
	.param .u64 .ptr .align 1 _Z19ComputeImagesKernelP6float3S0_S0_S0_fii_param_2,
	.param .u64 .ptr .align 1 _Z19ComputeImagesKernelP6float3S0_S0_S0_fii_param_3,
	.param .f32 _Z19ComputeImagesKernelP6float3S0_S0_S0_fii_param_4,
	.param .u32 _Z19ComputeImagesKernelP6float3S0_S0_S0_fii_param_5,
	.param .u32 _Z19ComputeImagesKernelP6float3S0_S0_S0_fii_param_6
)
{
	.reg .pred 	%p<49>;
	.reg .b32 	%r<66>;
	.reg .b32 	%f<483>;
	.reg .b64 	%rd<34>;

	ld.param.u64 	%rd10, [_Z19ComputeImagesKernelP6float3S0_S0_S0_fii_param_0];
	ld.param.u32 	%r15, [_Z19ComputeImagesKernelP6float3S0_S0_S0_fii_param_5];
	ld.param.u32 	%r16, [_Z19ComputeImagesKernelP6float3S0_S0_S0_fii_param_6];
	cvta.to.global.u64 	%rd11, %rd10;
	mov.u32 	%r17, %ctaid.x;
	mov.u32 	%r1, %ntid.x;
	shl.b32 	%r18, %r17, 8;
	shr.s32 	%r19, %r18, 8;
	mov.u32 	%r2, %tid.x;
	mad.lo.s32 	%r20, %r19, %r1, %r2;
	setp.lt.s32 	%p1, %r20, %r16;
	selp.b32 	%r3, %r20, 0, %p1;
	mul.wide.s32 	%rd12, %r3, 12;
	add.s64 	%rd13, %rd11, %rd12;
	ld.global.f32 	%f1, [%rd13];
	ld.global.f32 	%f2, [%rd13+4];
	ld.global.f32 	%f3, [%rd13+8];
	mov.u32 	%r21, %ntid.y;
	mul.lo.s32 	%r4, %r1, %r21;
	div.s32 	%r5, %r15, %r4;
	setp.lt.s32 	%p2, %r5, 1;
	mov.u32 	%r22, shared_data;
	mad.lo.s32 	%r6, %r2, 12, %r22;
	mul.lo.s32 	%r7, %r1, 12;
	mov.f32 	%f466, 0f00000000;
	mov.f32 	%f467, %f466;
	mov.f32 	%f468, %f466;
	@%p2 bra 	$L__BB0_20;
	ld.param.f32 	%f456, [_Z19ComputeImagesKernelP6float3S0_S0_S0_fii_param_4];
	mul.f32 	%f4, %f456, %f456;
	mov.f32 	%f468, 0f00000000;
	mov.b32 	%r63, 0;
	cvt.u64.u32 	%rd1, %r1;
	mov.f32 	%f467, %f468;
	mov.f32 	%f466, %f468;
$L__BB0_2:
	ld.param.u64 	%rd30, [_Z19ComputeImagesKernelP6float3S0_S0_S0_fii_param_3];
	ld.param.u64 	%rd28, [_Z19ComputeImagesKernelP6float3S0_S0_S0_fii_param_2];
	setp.ge.s32 	%p3, %r3, %r16;
	mad.lo.s32 	%r24, %r63, %r1, %r2;
	cvta.to.global.u64 	%rd14, %rd28;
	mul.wide.s32 	%rd15, %r24, 12;
	add.s64 	%rd16, %rd14, %rd15;
	ld.global.f32 	%f89, [%rd16];
	ld.global.f32 	%f90, [%rd16+4];
	ld.global.f32 	%f91, [%rd16+8];
	st.shared.f32 	[%r6], %f89;
	st.shared.f32 	[%r6+4], %f90;
	st.shared.f32 	[%r6+8], %f91;
	cvta.to.global.u64 	%rd17, %rd30;
	add.s64 	%rd18, %rd17, %rd15;
	ld.global.f32 	%f92, [%rd18];
	ld.global.f32 	%f93, [%rd18+4];
	ld.global.f32 	%f94, [%rd18+8];
	add.s32 	%r25, %r6, %r7;
	st.shared.f32 	[%r25], %f92;
	st.shared.f32 	[%r25+4], %f93;
	st.shared.f32 	[%r25+8], %f94;
	bar.sync 	0;
	@%p3 bra 	$L__BB0_19;
	mov.u32 	%r27, shared_data;
	add.s32 	%r64, %r27, 8;
	mov.u64 	%rd32, %rd1;
$L__BB0_4:
	ld.shared.f32 	%f96, [%r64+-8];
	ld.shared.f32 	%f97, [%r64+-4];
	ld.shared.f32 	%f11, [%r64];
	add.s32 	%r28, %r64, %r7;
	ld.shared.f32 	%f12, [%r28+-8];
	ld.shared.f32 	%f13, [%r28+-4];
	ld.shared.f32 	%f14, [%r28];
	sub.f32 	%f15, %f1, %f96;
	sub.f32 	%f16, %f2, %f97;
	add.f32 	%f17, %f3, %f11;
	mul.f32 	%f18, %f15, %f15;
	mul.f32 	%f19, %f16, %f16;
	add.f32 	%f98, %f18, %f19;
	mul.f32 	%f20, %f17, %f17;
	add.f32 	%f99, %f98, %f20;
	add.f32 	%f100, %f4, %f99;
	sqrt.rn.f32 	%f21, %f100;
	abs.f32 	%f22, %f21;
	setp.lt.f32 	%p4, %f22, 0f00800000;
	mul.f32 	%f101, %f22, 0f4B800000;
	selp.f32 	%f102, %f101, %f22, %p4;
	selp.f32 	%f103, 0fC1C00000, 0f00000000, %p4;
	mov.b32 	%r29, %f102;
	add.s32 	%r30, %r29, -1060439283;
	and.b32  	%r31, %r30, -8388608;
	sub.s32 	%r32, %r29, %r31;
	mov.b32 	%f104, %r32;
	cvt.rn.f32.s32 	%f105, %r31;
	fma.rn.f32 	%f106, %f105, 0f34000000, %f103;
	add.f32 	%f107, %f104, 0fBF800000;
	add.f32 	%f108, %f104, 0f3F800000;
	rcp.approx.ftz.f32 	%f109, %f108;
	add.f32 	%f110, %f107, %f107;
	mul.f32 	%f111, %f110, %f109;
	mul.f32 	%f112, %f111, %f111;
	sub.f32 	%f113, %f107, %f111;
	add.f32 	%f114, %f113, %f113;
	neg.f32 	%f115, %f111;
	fma.rn.f32 	%f116, %f115, %f107, %f114;
	mul.rn.f32 	%f117, %f109, %f116;
	fma.rn.f32 	%f118, %f112, 0f3A2C32E4, 0f3B52E7DB;
	fma.rn.f32 	%f119, %f118, %f112, 0f3C93BB73;
	fma.rn.f32 	%f120, %f119, %f112, 0f3DF6384F;
	mul.rn.f32 	%f121, %f120, %f112;
	fma.rn.f32 	%f122, %f111, 0f3FB8AA3B, %f106;
	sub.f32 	%f123, %f106, %f122;
	fma.rn.f32 	%f124, %f111, 0f3FB8AA3B, %f123;
	fma.rn.f32 	%f125, %f117, 0f3FB8AA3B, %f124;
	fma.rn.f32 	%f126, %f111, 0f32A55E34, %f125;
	mul.f32 	%f127, %f121, 0f40400000;
	fma.rn.f32 	%f128, %f127, %f117, %f126;
	fma.rn.f32 	%f129, %f121, %f111, %f128;
	add.rn.f32 	%f23, %f122, %f129;
	neg.f32 	%f130, %f122;
	add.rn.f32 	%f131, %f23, %f130;
	neg.f32 	%f132, %f131;
	add.rn.f32 	%f24, %f129, %f132;
	mov.f32 	%f133, 0f40400000;
	mul.rn.f32 	%f134, %f23, %f133;
	neg.f32 	%f135, %f134;
	fma.rn.f32 	%f136, %f23, 0f40400000, %f135;
	fma.rn.f32 	%f137, %f24, 0f40400000, %f136;
	cvt.rni.f32.f32 	%f138, %f134;
	sub.f32 	%f139, %f134, %f138;
	add.f32 	%f140, %f139, %f137;
	fma.rn.f32 	%f141, %f140, 0f391FCB8E, 0f3AAF85ED;
	fma.rn.f32 	%f142, %f141, %f140, 0f3C1D9856;
	fma.rn.f32 	%f143, %f142, %f140, 0f3D6357BB;
	fma.rn.f32 	%f144, %f143, %f140, 0f3E75FDEC;
	fma.rn.f32 	%f145, %f144, %f140, 0f3F317218;
	fma.rn.f32 	%f146, %f145, %f140, 0f3F800000;
	cvt.rzi.s32.f32 	%r33, %f138;
	setp.gt.f32 	%p5, %f138, 0f00000000;
	selp.b32 	%r34, 0, -2097152000, %p5;
	add.s32 	%r35, %r34, 2130706432;
	mov.b32 	%f147, %r35;
	mul.f32 	%f148, %f146, %f147;
	shl.b32 	%r36, %r33, 23;
	sub.s32 	%r37, %r36, %r34;
	mov.b32 	%f149, %r37;
	mul.f32 	%f150, %f148, %f149;
	abs.f32 	%f151, %f134;
	setp.gt.f32 	%p6, %f151, 0f43180000;
	setp.lt.f32 	%p7, %f134, 0f00000000;
	selp.f32 	%f152, 0f00000000, 0f7F800000, %p7;
	selp.f32 	%f25, %f152, %f150, %p6;
	setp.eq.f32 	%p8, %f21, 0f3F800000;
	mov.f32 	%f464, 0f3F800000;
	@%p8 bra 	$L__BB0_11;
	setp.num.f32 	%p9, %f22, %f22;
	@%p9 bra 	$L__BB0_7;
	mov.f32 	%f153, 0f40400000;
	add.rn.f32 	%f464, %f21, %f153;
	bra.uni 	$L__BB0_11;
$L__BB0_7:
	setp.neu.f32 	%p10, %f21, 0f00000000;
	setp.neu.f32 	%p11, %f22, 0f7F800000;
	and.pred  	%p12, %p10, %p11;
	@%p12 bra 	$L__BB0_9;
	add.f32 	%f464, %f21, %f21;
	bra.uni 	$L__BB0_11;
$L__BB0_9:
	setp.geu.f32 	%p13, %f21, 0f00000000;
	mov.f32 	%f464, %f25;
	@%p13 bra 	$L__BB0_11;
	neg.f32 	%f464, %f25;
$L__BB0_11:
	setp.eq.f32 	%p14, %f21, 0f3F800000;
	mul.f32 	%f155, %f4, 0f3F000000;
	div.rn.f32 	%f30, %f155, %f464;
	mov.f32 	%f156, 0f40A00000;
	mul.rn.f32 	%f157, %f23, %f156;
	neg.f32 	%f158, %f157;
	fma.rn.f32 	%f159, %f23, 0f40A00000, %f158;
	fma.rn.f32 	%f160, %f24, 0f40A00000, %f159;
	cvt.rni.f32.f32 	%f161, %f157;
	sub.f32 	%f162, %f157, %f161;
	add.f32 	%f163, %f162, %f160;
	fma.rn.f32 	%f164, %f163, 0f391FCB8E, 0f3AAF85ED;
	fma.rn.f32 	%f165, %f164, %f163, 0f3C1D9856;
	fma.rn.f32 	%f166, %f165, %f163, 0f3D6357BB;
	fma.rn.f32 	%f167, %f166, %f163, 0f3E75FDEC;
	fma.rn.f32 	%f168, %f167, %f163, 0f3F317218;
	fma.rn.f32 	%f169, %f168, %f163, 0f3F800000;
	cvt.rzi.s32.f32 	%r38, %f161;
	setp.gt.f32 	%p15, %f161, 0f00000000;
	selp.b32 	%r39, 0, -2097152000, %p15;
	add.s32 	%r40, %r39, 2130706432;
	mov.b32 	%f170, %r40;
	mul.f32 	%f171, %f169, %f170;
	shl.b32 	%r41, %r38, 23;
	sub.s32 	%r42, %r41, %r39;
	mov.b32 	%f172, %r42;
	mul.f32 	%f173, %f171, %f172;
	abs.f32 	%f174, %f157;
	setp.gt.f32 	%p16, %f174, 0f43180000;
	setp.lt.f32 	%p17, %f157, 0f00000000;
	selp.f32 	%f175, 0f00000000, 0f7F800000, %p17;
	selp.f32 	%f31, %f175, %f173, %p16;
	mov.f32 	%f465, 0f3F800000;
	@%p14 bra 	$L__BB0_18;
	setp.num.f32 	%p18, %f22, %f22;
	@%p18 bra 	$L__BB0_14;
	mov.f32 	%f176, 0f40A00000;
	add.rn.f32 	%f465, %f21, %f176;
	bra.uni 	$L__BB0_18;
$L__BB0_14:
	setp.neu.f32 	%p19, %f21, 0f00000000;
	setp.neu.f32 	%p20, %f22, 0f7F800000;
	and.pred  	%p21, %p19, %p20;
	@%p21 bra 	$L__BB0_16;
	add.f32 	%f465, %f21, %f21;
	bra.uni 	$L__BB0_18;
$L__BB0_16:
	setp.geu.f32 	%p22, %f21, 0f00000000;
	mov.f32 	%f465, %f31;
	@%p22 bra 	$L__BB0_18;
	neg.f32 	%f465, %f31;
$L__BB0_18:
	mov.f32 	%f177, 0f3F000000;
	div.rn.f32 	%f178, %f177, %f21;
	add.f32 	%f179, %f178, %f30;
	div.rn.f32 	%f180, %f177, %f464;
	neg.f32 	%f181, %f11;
	mul.f32 	%f182, %f11, %f181;
	mul.f32 	%f183, %f4, 0fC0400000;
	div.rn.f32 	%f184, %f183, %f465;
	rcp.rn.f32 	%f185, %f464;
	add.f32 	%f186, %f185, %f184;
	mov.f32 	%f187, 0fC0400000;
	div.rn.f32 	%f188, %f187, %f465;
	mul.f32 	%f189, %f182, %f188;
	add.f32 	%f190, %f11, %f11;
	mul.f32 	%f191, %f4, 0fBFC00000;
	div.rn.f32 	%f192, %f191, %f465;
	sub.f32 	%f193, %f192, %f180;
	mul.f32 	%f194, %f190, %f193;
	mul.f32 	%f195, %f190, %f180;
	mov.f32 	%f196, 0fBFC00000;
	div.rn.f32 	%f197, %f196, %f465;
	mul.f32 	%f198, %f190, %f197;
	mul.f32 	%f199, %f11, 0f40400000;
	mul.f32 	%f200, %f4, %f199;
	div.rn.f32 	%f201, %f200, %f465;
	fma.rn.f32 	%f202, %f18, %f180, %f179;
	neg.f32 	%f203, %f202;
	mul.f32 	%f204, %f15, %f16;
	neg.f32 	%f205, %f180;
	mul.f32 	%f206, %f204, %f205;
	mul.f32 	%f207, %f15, %f17;
	fma.rn.f32 	%f208, %f19, %f180, %f179;
	neg.f32 	%f209, %f208;
	mul.f32 	%f210, %f16, %f17;
	mul.f32 	%f211, %f207, %f205;
	mul.f32 	%f212, %f210, %f205;
	fma.rn.f32 	%f213, %f20, %f180, %f179;
	mul.f32 	%f214, %f18, %f189;
	fma.rn.f32 	%f215, %f182, %f186, %f214;
	sub.f32 	%f216, %f203, %f215;
	mul.f32 	%f217, %f204, %f189;
	sub.f32 	%f218, %f206, %f217;
	mul.f32 	%f219, %f207, %f189;
	mul.f32 	%f220, %f207, %f180;
	sub.f32 	%f221, %f219, %f220;
	mul.f32 	%f222, %f19, %f189;
	fma.rn.f32 	%f223, %f182, %f186, %f222;
	sub.f32 	%f224, %f209, %f223;
	mul.f32 	%f225, %f210, %f189;
	mul.f32 	%f226, %f210, %f180;
	sub.f32 	%f227, %f225, %f226;
	sub.f32 	%f228, %f211, %f219;
	sub.f32 	%f229, %f212, %f225;
	mul.f32 	%f230, %f20, %f189;
	fma.rn.f32 	%f231, %f182, %f186, %f230;
	sub.f32 	%f232, %f231, %f213;
	fma.rn.f32 	%f233, %f18, %f198, %f195;
	mul.f32 	%f234, %f17, %f233;
	sub.f32 	%f235, %f216, %f234;
	mul.f32 	%f236, %f204, %f17;
	mul.f32 	%f237, %f236, %f198;
	sub.f32 	%f238, %f218, %f237;
	fma.rn.f32 	%f239, %f20, %f198, %f195;
	fma.rn.f32 	%f240, %f15, %f239, %f221;
	fma.rn.f32 	%f241, %f19, %f198, %f195;
	mul.f32 	%f242, %f17, %f241;
	sub.f32 	%f243, %f224, %f242;
	fma.rn.f32 	%f244, %f16, %f239, %f227;
	fma.rn.f32 	%f245, %f20, %f198, %f194;
	mul.f32 	%f246, %f15, %f245;
	sub.f32 	%f247, %f228, %f246;
	mul.f32 	%f248, %f16, %f245;
	sub.f32 	%f249, %f229, %f248;
	fma.rn.f32 	%f250, %f195, 0f40000000, %f194;
	fma.rn.f32 	%f251, %f20, %f198, %f250;
	fma.rn.f32 	%f252, %f17, %f251, %f232;
	fma.rn.f32 	%f253, %f17, %f201, %f235;
	fma.rn.f32 	%f254, %f17, %f201, %f243;
	mul.f32 	%f255, %f15, %f201;
	sub.f32 	%f256, %f247, %f255;
	mul.f32 	%f257, %f16, %f201;
	sub.f32 	%f258, %f249, %f257;
	mul.f32 	%f259, %f12, %f253;
	fma.rn.f32 	%f260, %f13, %f238, %f259;
	fma.rn.f32 	%f261, %f14, %f240, %f260;
	div.rn.f32 	%f262, %f261, 0f41490FDB;
	add.f32 	%f468, %f468, %f262;
	mul.f32 	%f263, %f13, %f254;
	fma.rn.f32 	%f264, %f12, %f238, %f263;
	fma.rn.f32 	%f265, %f14, %f244, %f264;
	div.rn.f32 	%f266, %f265, 0f41490FDB;
	add.f32 	%f467, %f467, %f266;
	mul.f32 	%f267, %f13, %f258;
	fma.rn.f32 	%f268, %f12, %f256, %f267;
	fma.rn.f32 	%f269, %f14, %f252, %f268;
	div.rn.f32 	%f270, %f269, 0f41490FDB;
	add.f32 	%f466, %f466, %f270;
	add.s64 	%rd32, %rd32, -1;
	add.s32 	%r64, %r64, 12;
	setp.ne.s64 	%p23, %rd32, 0;
	@%p23 bra 	$L__BB0_4;
$L__BB0_19:
	bar.sync 	0;
	add.s32 	%r63, %r63, 1;
	setp.ne.s32 	%p24, %r63, %r5;
	@%p24 bra 	$L__BB0_2;
$L__BB0_20:
	mul.lo.s32 	%r43, %r5, %r4;
	sub.s32 	%r12, %r15, %r43;
	setp.lt.s32 	%p25, %r12, 1;
	@%p25 bra 	$L__BB0_41;
	setp.ge.u32 	%p26, %r2, %r12;
	@%p26 bra 	$L__BB0_23;
	ld.param.u64 	%rd31, [_Z19ComputeImagesKernelP6float3S0_S0_S0_fii_param_3];
	ld.param.u64 	%rd29, [_Z19ComputeImagesKernelP6float3S0_S0_S0_fii_param_2];
	mad.lo.s32 	%r44, %r5, %r1, %r2;
	cvta.to.global.u64 	%rd19, %rd29;
	mul.wide.s32 	%rd20, %r44, 12;
	add.s64 	%rd21, %rd19, %rd20;
	ld.global.f32 	%f271, [%rd21];
	ld.global.f32 	%f272, [%rd21+4];
	ld.global.f32 	%f273, [%rd21+8];
	st.shared.f32 	[%r6], %f271;
	st.shared.f32 	[%r6+4], %f272;
	st.shared.f32 	[%r6+8], %f273;
	cvta.to.global.u64 	%rd22, %rd31;
	add.s64 	%rd23, %rd22, %rd20;
	ld.global.f32 	%f274, [%rd23];
	ld.global.f32 	%f275, [%rd23+4];
	ld.global.f32 	%f276, [%rd23+8];
	add.s32 	%r45, %r6, %r7;
	st.shared.f32 	[%r45], %f274;
	st.shared.f32 	[%r45+4], %f275;
	st.shared.f32 	[%r45+8], %f276;
$L__BB0_23:
	bar.sync 	0;
	setp.ge.s32 	%p27, %r3, %r16;
	@%p27 bra 	$L__BB0_40;
	ld.param.f32 	%f457, [_Z19ComputeImagesKernelP6float3S0_S0_S0_fii_param_4];
	mul.f32 	%f45, %f457, %f457;
	mul.f32 	%f46, %f45, 0f3F000000;
	mul.f32 	%f47, %f45, 0f40400000;
	mul.f32 	%f48, %f45, 0fBFC00000;
	mov.u32 	%r47, shared_data;
	add.s32 	%r65, %r47, 8;
	cvt.u64.u32 	%rd33, %r12;
$L__BB0_25:
	ld.shared.f32 	%f278, [%r65+-8];
	ld.shared.f32 	%f279, [%r65+-4];
	ld.shared.f32 	%f52, [%r65];
	add.s32 	%r48, %r65, %r7;
	ld.shared.f32 	%f53, [%r48+-8];
	ld.shared.f32 	%f54, [%r48+-4];
	ld.shared.f32 	%f55, [%r48];
	sub.f32 	%f56, %f1, %f278;
	sub.f32 	%f57, %f2, %f279;
	add.f32 	%f58, %f3, %f52;
	mul.f32 	%f59, %f56, %f56;
	mul.f32 	%f60, %f57, %f57;
	add.f32 	%f280, %f59, %f60;
	mul.f32 	%f61, %f58, %f58;
	add.f32 	%f281, %f280, %f61;
	add.f32 	%f282, %f45, %f281;
	sqrt.rn.f32 	%f62, %f282;
	abs.f32 	%f63, %f62;
	setp.lt.f32 	%p28, %f63, 0f00800000;
	mul.f32 	%f283, %f63, 0f4B800000;
	selp.f32 	%f284, %f283, %f63, %p28;
	selp.f32 	%f285, 0fC1C00000, 0f00000000, %p28;
	mov.b32 	%r49, %f284;
	add.s32 	%r50, %r49, -1060439283;
	and.b32  	%r51, %r50, -8388608;
	sub.s32 	%r52, %r49, %r51;
	mov.b32 	%f286, %r52;
	cvt.rn.f32.s32 	%f287, %r51;
	fma.rn.f32 	%f288, %f287, 0f34000000, %f285;
	add.f32 	%f289, %f286, 0fBF800000;
	add.f32 	%f290, %f286, 0f3F800000;
	rcp.approx.ftz.f32 	%f291, %f290;
	add.f32 	%f292, %f289, %f289;
	mul.f32 	%f293, %f292, %f291;
	mul.f32 	%f294, %f293, %f293;
	sub.f32 	%f295, %f289, %f293;
	add.f32 	%f296, %f295, %f295;
	neg.f32 	%f297, %f293;
	fma.rn.f32 	%f298, %f297, %f289, %f296;
	mul.rn.f32 	%f299, %f291, %f298;
	fma.rn.f32 	%f300, %f294, 0f3A2C32E4, 0f3B52E7DB;
	fma.rn.f32 	%f301, %f300, %f294, 0f3C93BB73;
	fma.rn.f32 	%f302, %f301, %f294, 0f3DF6384F;
	mul.rn.f32 	%f303, %f302, %f294;
	fma.rn.f32 	%f304, %f293, 0f3FB8AA3B, %f288;
	sub.f32 	%f305, %f288, %f304;
	fma.rn.f32 	%f306, %f293, 0f3FB8AA3B, %f305;
	fma.rn.f32 	%f307, %f299, 0f3FB8AA3B, %f306;
	fma.rn.f32 	%f308, %f293, 0f32A55E34, %f307;
	mul.f32 	%f309, %f303, 0f40400000;
	fma.rn.f32 	%f310, %f309, %f299, %f308;
	fma.rn.f32 	%f311, %f303, %f293, %f310;
	add.rn.f32 	%f64, %f304, %f311;
	neg.f32 	%f312, %f304;
	add.rn.f32 	%f313, %f64, %f312;
	neg.f32 	%f314, %f313;
	add.rn.f32 	%f65, %f311, %f314;
	mov.f32 	%f315, 0f40400000;
	mul.rn.f32 	%f316, %f64, %f315;
	neg.f32 	%f317, %f316;
	fma.rn.f32 	%f318, %f64, 0f40400000, %f317;
	fma.rn.f32 	%f319, %f65, 0f40400000, %f318;
	cvt.rni.f32.f32 	%f320, %f316;
	sub.f32 	%f321, %f316, %f320;
	add.f32 	%f322, %f321, %f319;
	fma.rn.f32 	%f323, %f322, 0f391FCB8E, 0f3AAF85ED;
	fma.rn.f32 	%f324, %f323, %f322, 0f3C1D9856;
	fma.rn.f32 	%f325, %f324, %f322, 0f3D6357BB;
	fma.rn.f32 	%f326, %f325, %f322, 0f3E75FDEC;
	fma.rn.f32 	%f327, %f326, %f322, 0f3F317218;
	fma.rn.f32 	%f328, %f327, %f322, 0f3F800000;
	cvt.rzi.s32.f32 	%r53, %f320;
	setp.gt.f32 	%p29, %f320, 0f00000000;
	selp.b32 	%r54, 0, -2097152000, %p29;
	add.s32 	%r55, %r54, 2130706432;
	mov.b32 	%f329, %r55;
	mul.f32 	%f330, %f328, %f329;
	shl.b32 	%r56, %r53, 23;
	sub.s32 	%r57, %r56, %r54;
	mov.b32 	%f331, %r57;
	mul.f32 	%f332, %f330, %f331;
	abs.f32 	%f333, %f316;
	setp.gt.f32 	%p30, %f333, 0f43180000;
	setp.lt.f32 	%p31, %f316, 0f00000000;
	selp.f32 	%f334, 0f00000000, 0f7F800000, %p31;
	selp.f32 	%f66, %f334, %f332, %p30;
	setp.eq.f32 	%p32, %f62, 0f3F800000;
	mov.f32 	%f475, 0f3F800000;
	@%p32 bra 	$L__BB0_32;
	setp.num.f32 	%p33, %f63, %f63;
	@%p33 bra 	$L__BB0_28;
	mov.f32 	%f335, 0f40400000;
	add.rn.f32 	%f475, %f62, %f335;
	bra.uni 	$L__BB0_32;
$L__BB0_28:
	setp.neu.f32 	%p34, %f62, 0f00000000;
	setp.neu.f32 	%p35, %f63, 0f7F800000;
	and.pred  	%p36, %p34, %p35;
	@%p36 bra 	$L__BB0_30;
	add.f32 	%f475, %f62, %f62;
	bra.uni 	$L__BB0_32;
$L__BB0_30:
	setp.geu.f32 	%p37, %f62, 0f00000000;
	mov.f32 	%f475, %f66;
	@%p37 bra 	$L__BB0_32;
	neg.f32 	%f475, %f66;
$L__BB0_32:
	setp.eq.f32 	%p38, %f62, 0f3F800000;
	div.rn.f32 	%f71, %f46, %f475;
	mov.f32 	%f337, 0f40A00000;
	mul.rn.f32 	%f338, %f64, %f337;
	neg.f32 	%f339, %f338;
	fma.rn.f32 	%f340, %f64, 0f40A00000, %f339;
	fma.rn.f32 	%f341, %f65, 0f40A00000, %f340;
	cvt.rni.f32.f32 	%f342, %f338;
	sub.f32 	%f343, %f338, %f342;
	add.f32 	%f344, %f343, %f341;
	fma.rn.f32 	%f345, %f344, 0f391FCB8E, 0f3AAF85ED;
	fma.rn.f32 	%f346, %f345, %f344, 0f3C1D9856;
	fma.rn.f32 	%f347, %f346, %f344, 0f3D6357BB;
	fma.rn.f32 	%f348, %f347, %f344, 0f3E75FDEC;
	fma.rn.f32 	%f349, %f348, %f344, 0f3F317218;
	fma.rn.f32 	%f350, %f349, %f344, 0f3F800000;
	cvt.rzi.s32.f32 	%r58, %f342;
	setp.gt.f32 	%p39, %f342, 0f00000000;
	selp.b32 	%r59, 0, -2097152000, %p39;
	add.s32 	%r60, %r59, 2130706432;
	mov.b32 	%f351, %r60;
	mul.f32 	%f352, %f350, %f351;
	shl.b32 	%r61, %r58, 23;
	sub.s32 	%r62, %r61, %r59;
	mov.b32 	%f353, %r62;
	mul.f32 	%f354, %f352, %f353;
	abs.f32 	%f355, %f338;
	setp.gt.f32 	%p40, %f355, 0f43180000;
	setp.lt.f32 	%p41, %f338, 0f00000000;
	selp.f32 	%f356, 0f00000000, 0f7F800000, %p41;
	selp.f32 	%f72, %f356, %f354, %p40;
	mov.f32 	%f476, 0f3F800000;
	@%p38 bra 	$L__BB0_39;
	setp.num.f32 	%p42, %f63, %f63;
	@%p42 bra 	$L__BB0_35;
	mov.f32 	%f357, 0f40A00000;
	add.rn.f32 	%f476, %f62, %f357;
	bra.uni 	$L__BB0_39;
$L__BB0_35:
	setp.neu.f32 	%p43, %f62, 0f00000000;
	setp.neu.f32 	%p44, %f63, 0f7F800000;
	and.pred  	%p45, %p43, %p44;
	@%p45 bra 	$L__BB0_37;
	add.f32 	%f476, %f62, %f62;
	bra.uni 	$L__BB0_39;
$L__BB0_37:
	setp.geu.f32 	%p46, %f62, 0f00000000;
	mov.f32 	%f476, %f72;
	@%p46 bra 	$L__BB0_39;
	neg.f32 	%f476, %f72;
$L__BB0_39:
	mov.f32 	%f358, 0f3F000000;
	div.rn.f32 	%f359, %f358, %f62;
	add.f32 	%f360, %f359, %f71;
	div.rn.f32 	%f361, %f358, %f475;
	neg.f32 	%f362, %f52;
	mul.f32 	%f363, %f52, %f362;
	div.rn.f32 	%f364, %f47, %f476;
	rcp.rn.f32 	%f365, %f475;
	sub.f32 	%f366, %f365, %f364;
	mov.f32 	%f367, 0fC0400000;
	div.rn.f32 	%f368, %f367, %f476;
	mul.f32 	%f369, %f363, %f368;
	add.f32 	%f370, %f52, %f52;
	div.rn.f32 	%f371, %f48, %f476;
	sub.f32 	%f372, %f371, %f361;
	mul.f32 	%f373, %f370, %f372;
	mul.f32 	%f374, %f370, %f361;
	mov.f32 	%f375, 0fBFC00000;
	div.rn.f32 	%f376, %f375, %f476;
	mul.f32 	%f377, %f370, %f376;
	mul.f32 	%f378, %f52, 0f40400000;
	mul.f32 	%f379, %f45, %f378;
	div.rn.f32 	%f380, %f379, %f476;
	fma.rn.f32 	%f381, %f59, %f361, %f360;
	neg.f32 	%f382, %f381;
	mul.f32 	%f383, %f56, %f57;
	neg.f32 	%f384, %f361;
	mul.f32 	%f385, %f383, %f384;
	mul.f32 	%f386, %f56, %f58;
	fma.rn.f32 	%f387, %f60, %f361, %f360;
	neg.f32 	%f388, %f387;
	mul.f32 	%f389, %f57, %f58;
	mul.f32 	%f390, %f386, %f384;
	mul.f32 	%f391, %f389, %f384;
	fma.rn.f32 	%f392, %f61, %f361, %f360;
	mul.f32 	%f393, %f59, %f369;
	fma.rn.f32 	%f394, %f363, %f366, %f393;
	sub.f32 	%f395, %f382, %f394;
	mul.f32 	%f396, %f383, %f369;
	sub.f32 	%f397, %f385, %f396;
	mul.f32 	%f398, %f386, %f369;
	mul.f32 	%f399, %f386, %f361;
	sub.f32 	%f400, %f398, %f399;
	mul.f32 	%f401, %f60, %f369;
	fma.rn.f32 	%f402, %f363, %f366, %f401;
	sub.f32 	%f403, %f388, %f402;
	mul.f32 	%f404, %f389, %f369;
	mul.f32 	%f405, %f389, %f361;
	sub.f32 	%f406, %f404, %f405;
	sub.f32 	%f407, %f390, %f398;
	sub.f32 	%f408, %f391, %f404;
	mul.f32 	%f409, %f61, %f369;
	fma.rn.f32 	%f410, %f363, %f366, %f409;
	sub.f32 	%f411, %f410, %f392;
	fma.rn.f32 	%f412, %f59, %f377, %f374;
	mul.f32 	%f413, %f58, %f412;
	sub.f32 	%f414, %f395, %f413;
	mul.f32 	%f415, %f383, %f58;
	mul.f32 	%f416, %f415, %f377;
	sub.f32 	%f417, %f397, %f416;
	fma.rn.f32 	%f418, %f61, %f377, %f374;
	fma.rn.f32 	%f419, %f56, %f418, %f400;
	fma.rn.f32 	%f420, %f60, %f377, %f374;
	mul.f32 	%f421, %f58, %f420;
	sub.f32 	%f422, %f403, %f421;
	fma.rn.f32 	%f423, %f57, %f418, %f406;
	fma.rn.f32 	%f424, %f61, %f377, %f373;
	mul.f32 	%f425, %f56, %f424;
	sub.f32 	%f426, %f407, %f425;
	mul.f32 	%f427, %f57, %f424;
	sub.f32 	%f428, %f408, %f427;
	fma.rn.f32 	%f429, %f374, 0f40000000, %f373;
	fma.rn.f32 	%f430, %f61, %f377, %f429;
	fma.rn.f32 	%f431, %f58, %f430, %f411;
	fma.rn.f32 	%f432, %f58, %f380, %f414;
	fma.rn.f32 	%f433, %f58, %f380, %f422;
	mul.f32 	%f434, %f56, %f380;
	sub.f32 	%f435, %f426, %f434;
	mul.f32 	%f436, %f57, %f380;
	sub.f32 	%f437, %f428, %f436;
	mul.f32 	%f438, %f53, %f432;
	fma.rn.f32 	%f439, %f54, %f417, %f438;
	fma.rn.f32 	%f440, %f55, %f419, %f439;
	div.rn.f32 	%f441, %f440, 0f41490FDB;
	add.f32 	%f468, %f468, %f441;
	mul.f32 	%f442, %f54, %f433;
	fma.rn.f32 	%f443, %f53, %f417, %f442;
	fma.rn.f32 	%f444, %f55, %f423, %f443;
	div.rn.f32 	%f445, %f444, 0f41490FDB;
	add.f32 	%f467, %f467, %f445;
	mul.f32 	%f446, %f54, %f437;
	fma.rn.f32 	%f447, %f53, %f435, %f446;
	fma.rn.f32 	%f448, %f55, %f431, %f447;
	div.rn.f32 	%f449, %f448, 0f41490FDB;
	add.f32 	%f466, %f466, %f449;
	add.s64 	%rd33, %rd33, -1;
	add.s32 	%r65, %r65, 12;
	setp.ne.s64 	%p47, %rd33, 0;
	@%p47 bra 	$L__BB0_25;
$L__BB0_40:
	bar.sync 	0;
$L__BB0_41:
	setp.ge.s32 	%p48, %r3, %r16;
	@%p48 bra 	$L__BB0_43;
	ld.param.u64 	%rd27, [_Z19ComputeImagesKernelP6float3S0_S0_S0_fii_param_1];
	cvta.to.global.u64 	%rd24, %rd27;
	mul.wide.s32 	%rd25, %r3, 12;
	add.s64 	%rd26, %rd24, %rd25;
	ld.global.f32 	%f450, [%rd26];
	add.f32 	%f451, %f468, %f450;
	st.global.f32 	[%rd26], %f451;
	ld.global.f32 	%f452, [%rd26+4];
	add.f32 	%f453, %f467, %f452;
	st.global.f32 	[%rd26+4], %f453;
	ld.global.f32 	%f454, [%rd26+8];
	add.f32 	%f455, %f466, %f454;
	st.global.f32 	[%rd26+8], %f455;
$L__BB0_43:
	ret;

}


// ===== COMPILED SASS (sm_100) =====

	.target	sm_100

	.elftype	@"ET_EXEC"


//--------------------- .note.nv.tkinfo           --------------------------
	.section	.note.nv.tkinfo,"",@"SHT_NOTE"
	.sectionflags	@"SHF_NOTE_NV_TKINFO"
	.tkinfo
        /*0018*/ 	.word	0x00000002
        /*0030*/ 	.string	""
        /*0030*/ 	.string	"ptxas"
        /*0030*/ 	.string	"Cuda compilation tools, release 13.0, V13.0.88"
        /*0030*/ 	.string	"Build cuda_13.0.r13.0/compiler.36424714_0"
        /*0030*/ 	.string	"-arch sm_100 -m 64 "



//--------------------- .note.nv.cuinfo           --------------------------
	.section	.note.nv.cuinfo,"",@"SHT_NOTE"
	.sectionflags	@"SHF_NOTE_NV_CUINFO"
        /*0018*/ 	.short	0x0002
        /*001a*/ 	.short	0x0064
        /*001c*/ 	.short	0x0082
	.zero		2


//--------------------- .nv.info                  --------------------------
	.section	.nv.info,"",@"SHT_CUDA_INFO"
	.align	4


	//----- nvinfo : EIATTR_REGCOUNT
	.align		4
        /*0000*/ 	.byte	0x04, 0x2f
        /*0002*/ 	.short	(.L_1 - .L_0)
	.align		4
.L_0:
        /*0004*/ 	.word	index@(_Z19ComputeImagesKernelP6float3S0_S0_S0_fii)
        /*0008*/ 	.word	0x00000030


	//----- nvinfo : EIATTR_FRAME_SIZE
	.align		4
.L_1:
        /*000c*/ 	.byte	0x04, 0x11
        /*000e*/ 	.short	(.L_3 - .L_2)
	.align		4
.L_2:
        /*0010*/ 	.word	index@($__internal_2_$__cuda_sm3x_div_rn_noftz_f32_slowpath)
        /*0014*/ 	.word	0x00000000


	//----- nvinfo : EIATTR_FRAME_SIZE
	.align		4
.L_3:
        /*0018*/ 	.byte	0x04, 0x11
        /*001a*/ 	.short	(.L_5 - .L_4)
	.align		4
.L_4:
        /*001c*/ 	.word	index@($__internal_1_$__cuda_sm20_sqrt_rn_f32_slowpath)
        /*0020*/ 	.word	0x00000000


	//----- nvinfo : EIATTR_FRAME_SIZE
	.align		4
.L_5:
        /*0024*/ 	.byte	0x04, 0x11
        /*0026*/ 	.short	(.L_7 - .L_6)
	.align		4
.L_6:
        /*0028*/ 	.word	index@($__internal_0_$__cuda_sm20_rcp_rn_f32_slowpath)
        /*002c*/ 	.word	0x00000000


	//----- nvinfo : EIATTR_FRAME_SIZE
	.align		4
.L_7:
        /*0030*/ 	.byte	0x04, 0x11
        /*0032*/ 	.short	(.L_9 - .L_8)
	.align		4
.L_8:
        /*0034*/ 	.word	index@(_Z19ComputeImagesKernelP6float3S0_S0_S0_fii)
        /*0038*/ 	.word	0x00000000


	//----- nvinfo : EIATTR_MIN_STACK_SIZE
	.align		4
.L_9:
        /*003c*/ 	.byte	0x04, 0x12
        /*003e*/ 	.short	(.L_11 - .L_10)
	.align		4
.L_10:
        /*0040*/ 	.word	index@(_Z19ComputeImagesKernelP6float3S0_S0_S0_fii)
        /*0044*/ 	.word	0x00000000
.L_11:


//--------------------- .nv.compat                --------------------------
	.section	.nv.compat,"",@"SHT_CUDA_COMPAT_INFO"
	.align	4
        /*0000*/ 	.byte	0x02, 0x09, 0x00, 0x00, 0x02, 0x02, 0x01, 0x00, 0x02, 0x05, 0x05, 0x00, 0x03, 0x07, 0x01, 0x01
        /*0010*/ 	.byte	0x02, 0x03, 0x00, 0x00, 0x02, 0x06, 0x01, 0x00, 0x04, 0x0b, 0x08, 0x00, 0x01, 0x00, 0x00, 0x00
        /*0020*/ 	.byte	0x00, 0x00, 0x00, 0x00


//--------------------- .nv.info._Z19ComputeImagesKernelP6float3S0_S0_S0_fii --------------------------
	.section	.nv.info._Z19ComputeImagesKernelP6float3S0_S0_S0_fii,"",@"SHT_CUDA_INFO"
	.sectionflags	@""
	.align	4


	//----- nvinfo : EIATTR_CUDA_API_VERSION
	.align		4
        /*0000*/ 	.byte	0x04, 0x37
        /*0002*/ 	.short	(.L_13 - .L_12)
.L_12:
        /*0004*/ 	.word	0x00000082


	//----- nvinfo : EIATTR_KPARAM_INFO
	.align		4
.L_13:
        /*0008*/ 	.byte	0x04, 0x17
        /*000a*/ 	.short	(.L_15 - .L_14)
.L_14:
        /*000c*/ 	.word	0x00000000
        /*0010*/ 	.short	0x0006
        /*0012*/ 	.short	0x0028
        /*0014*/ 	.byte	0x00, 0xf0, 0x11, 0x00


	//----- nvinfo : EIATTR_KPARAM_INFO
	.align		4
.L_15:
        /*0018*/ 	.byte	0x04, 0x17
        /*001a*/ 	.short	(.L_17 - .L_16)
.L_16:
        /*001c*/ 	.word	0x00000000
        /*0020*/ 	.short	0x0005
        /*0022*/ 	.short	0x0024
        /*0024*/ 	.byte	0x00, 0xf0, 0x11, 0x00


	//----- nvinfo : EIATTR_KPARAM_INFO
	.align		4
.L_17:
        /*0028*/ 	.byte	0x04, 0x17
        /*002a*/ 	.short	(.L_19 - .L_18)
.L_18:
        /*002c*/ 	.word	0x00000000
        /*0030*/ 	.short	0x0004
        /*0032*/ 	.short	0x0020
        /*0034*/ 	.byte	0x00, 0xf0, 0x11, 0x00


	//----- nvinfo : EIATTR_KPARAM_INFO
	.align		4
.L_19:
        /*0038*/ 	.byte	0x04, 0x17
        /*003a*/ 	.short	(.L_21 - .L_20)
.L_20:
        /*003c*/ 	.word	0x00000000
        /*0040*/ 	.short	0x0003
        /*0042*/ 	.short	0x0018
        /*0044*/ 	.byte	0x00, 0xf5, 0x21, 0x00


	//----- nvinfo : EIATTR_KPARAM_INFO
	.align		4
.L_21:
        /*0048*/ 	.byte	0x04, 0x17
        /*004a*/ 	.short	(.L_23 - .L_22)
.L_22:
        /*004c*/ 	.word	0x00000000
        /*0050*/ 	.short	0x0002
        /*0052*/ 	.short	0x0010
        /*0054*/ 	.byte	0x00, 0xf5, 0x21, 0x00


	//----- nvinfo : EIATTR_KPARAM_INFO
	.align		4
.L_23:
        /*0058*/ 	.byte	0x04, 0x17
        /*005a*/ 	.short	(.L_25 - .L_24)
.L_24:
        /*005c*/ 	.word	0x00000000
        /*0060*/ 	.short	0x0001
        /*0062*/ 	.short	0x0008
        /*0064*/ 	.byte	0x00, 0xf5, 0x21, 0x00


	//----- nvinfo : EIATTR_KPARAM_INFO
	.align		4
.L_25:
        /*0068*/ 	.byte	0x04, 0x17
        /*006a*/ 	.short	(.L_27 - .L_26)
.L_26:
        /*006c*/ 	.word	0x00000000
        /*0070*/ 	.short	0x0000
        /*0072*/ 	.short	0x0000
        /*0074*/ 	.byte	0x00, 0xf5, 0x21, 0x00


	//----- nvinfo : EIATTR_SPARSE_MMA_MASK
	.align		4
.L_27:
        /*0078*/ 	.byte	0x03, 0x50
        /*007a*/ 	.short	0x0000


	//----- nvinfo : EIATTR_MAXREG_COUNT
	.align		4
        /*007c*/ 	.byte	0x03, 0x1b
        /*007e*/ 	.short	0x00ff


	//----- nvinfo : EIATTR_NUM_BARRIERS
	.align		4
        /*0080*/ 	.byte	0x02, 0x4c
        /*0082*/ 	.byte	0x01
	.zero		1


	//----- nvinfo : EIATTR_MERCURY_ISA_VERSION
	.align		4
        /*0084*/ 	.byte	0x03, 0x5f
        /*0086*/ 	.short	0x0101


	//----- nvinfo : EIATTR_VRC_CTA_INIT_COUNT
	.align		4
        /*0088*/ 	.byte	0x02, 0x4a
	.zero		1
	.zero		1


	//----- nvinfo : EIATTR_EXIT_INSTR_OFFSETS
	.align		4
        /*008c*/ 	.byte	0x04, 0x1c
        /*008e*/ 	.short	(.L_29 - .L_28)


	//   ....[0]....
.L_28:
        /*0090*/ 	.word	0x00003a60


	//   ....[1]....
        /*0094*/ 	.word	0x00003b20


	//----- nvinfo : EIATTR_CRS_STACK_SIZE
	.align		4
.L_29:
        /*0098*/ 	.byte	0x04, 0x1e
        /*009a*/ 	.short	(.L_31 - .L_30)
.L_30:
        /*009c*/ 	.word	0x00000000


	//----- nvinfo : EIATTR_CBANK_PARAM_SIZE
	.align		4
.L_31:
        /*00a0*/ 	.byte	0x03, 0x19
        /*00a2*/ 	.short	0x002c


	//----- nvinfo : EIATTR_PARAM_CBANK
	.align		4
        /*00a4*/ 	.byte	0x04, 0x0a
        /*00a6*/ 	.short	(.L_33 - .L_32)
	.align		4
.L_32:
        /*00a8*/ 	.word	index@(.nv.constant0._Z19ComputeImagesKernelP6float3S0_S0_S0_fii)
        /*00ac*/ 	.short	0x0380
        /*00ae*/ 	.short	0x002c


	//----- nvinfo : EIATTR_SW_WAR
	.align		4
.L_33:
        /*00b0*/ 	.byte	0x04, 0x36
        /*00b2*/ 	.short	(.L_35 - .L_34)
.L_34:
        /*00b4*/ 	.word	0x00000008
.L_35:


//--------------------- .nv.callgraph             --------------------------
	.section	.nv.callgraph,"",@"SHT_CUDA_CALLGRAPH"
	.align	4
	.sectionentsize	8
	.align		4
        /*0000*/ 	.word	0x00000000
	.align		4
        /*0004*/ 	.word	0xffffffff
	.align		4
        /*0008*/ 	.word	0x00000000
	.align		4
        /*000c*/ 	.word	0xfffffffe
	.align		4
        /*0010*/ 	.word	0x00000000
	.align		4
        /*0014*/ 	.word	0xfffffffd
	.align		4
        /*0018*/ 	.word	0x00000000
	.align		4
        /*001c*/ 	.word	0xfffffffc


//--------------------- .text._Z19ComputeImagesKernelP6float3S0_S0_S0_fii --------------------------
	.section	.text._Z19ComputeImagesKernelP6float3S0_S0_S0_fii,"ax",@progbits
	.align	128
        .global         _Z19ComputeImagesKernelP6float3S0_S0_S0_fii
        .type           _Z19ComputeImagesKernelP6float3S0_S0_S0_fii,@function
        .size           _Z19ComputeImagesKernelP6float3S0_S0_S0_fii,(.L_x_94 - _Z19ComputeImagesKernelP6float3S0_S0_S0_fii)
        .other          _Z19ComputeImagesKernelP6float3S0_S0_S0_fii,@"STO_CUDA_ENTRY STV_DEFAULT"
_Z19ComputeImagesKernelP6float3S0_S0_S0_fii:
.text._Z19ComputeImagesKernelP6float3S0_S0_S0_fii:
[----:B------:R-:W-:Y:S08]  /*0000*/  LDC R1, c[0x0][0x37c] ;  /* 0x0000df00ff017b82 */ /* 0x000ff00000000800 */
[----:B------:R-:W0:Y:S01]  /*0010*/  S2UR UR4, SR_CTAID.X ;  /* 0x00000000000479c3 */ /* 0x000e220000002500 */
[----:B------:R-:W1:Y:S01]  /*0020*/  S2R R45, SR_TID.X ;  /* 0x00000000002d7919 */ /* 0x000e620000002100 */
[----:B------:R-:W2:Y:S01]  /*0030*/  LDCU UR5, c[0x0][0x3a8] ;  /* 0x00007500ff0577ac */ /* 0x000ea20008000800 */
[----:B------:R-:W3:Y:S05]  /*0040*/  LDCU.64 UR8, c[0x0][0x358] ;  /* 0x00006b00ff0877ac */ /* 0x000eea0008000a00 */
[----:B------:R-:W1:Y:S08]  /*0050*/  LDC R12, c[0x0][0x360] ;  /* 0x0000d800ff0c7b82 */ /* 0x000e700000000800 */
[----:B------:R-:W4:Y:S01]  /*0060*/  LDC.64 R2, c[0x0][0x380] ;  /* 0x0000e000ff027b82 */ /* 0x000f220000000a00 */
[----:B0-----:R-:W-:-:S07]  /*0070*/  USHF.L.U32 UR4, UR4, 0x8, URZ ;  /* 0x0000000804047899 */ /* 0x001fce00080006ff */
[----:B------:R-:W0:Y:S01]  /*0080*/  LDC R13, c[0x0][0x3a4] ;  /* 0x0000e900ff0d7b82 */ /* 0x000e220000000800 */
[----:B------:R-:W-:-:S06]  /*0090*/  USHF.R.S32.HI UR4, URZ, 0x8, UR4 ;  /* 0x00000008ff047899 */ /* 0x000fcc0008011404 */
[----:B-1----:R-:W-:-:S05]  /*00a0*/  IMAD R11, R12, UR4, R45 ;  /* 0x000000040c0b7c24 */ /* 0x002fca000f8e022d */
[----:B------:R-:W1:Y:S01]  /*00b0*/  LDCU UR4, c[0x0][0x364] ;  /* 0x00006c80ff0477ac */ /* 0x000e620008000800 */
[----:B--2---:R-:W-:-:S04]  /*00c0*/  ISETP.GE.AND P0, PT, R11, UR5, PT ;  /* 0x000000050b007c0c */ /* 0x004fc8000bf06270 */
[----:B------:R-:W-:-:S05]  /*00d0*/  SEL R11, R11, RZ, !P0 ;  /* 0x000000ff0b0b7207 */ /* 0x000fca0004000000 */
[----:B----4-:R-:W-:-:S05]  /*00e0*/  IMAD.WIDE R2, R11, 0xc, R2 ;  /* 0x0000000c0b027825 */ /* 0x010fca00078e0202 */
[----:B---3--:R-:W5:Y:S01]  /*00f0*/  LDG.E R10, desc[UR8][R2.64] ;  /* 0x00000008020a7981 */ /* 0x008f62000c1e1900 */
[----:B-1----:R-:W-:-:S03]  /*0100*/  IMAD R40, R12, UR4, RZ ;  /* 0x000000040c287c24 */ /* 0x002fc6000f8e02ff */
[----:B------:R-:W5:Y:S02]  /*0110*/  LDG.E R9, desc[UR8][R2.64+0x4] ;  /* 0x0000040802097981 */ /* 0x000f64000c1e1900 */
[----:B------:R-:W-:Y:S02]  /*0120*/  IABS R7, R40 ;  /* 0x0000002800077213 */ /* 0x000fe40000000000 */
[----:B------:R1:W5:Y:S02]  /*0130*/  LDG.E R8, desc[UR8][R2.64+0x8] ;  /* 0x0000080802087981 */ /* 0x000364000c1e1900 */
[----:B------:R-:W2:Y:S08]  /*0140*/  I2F.RP R0, R7 ;  /* 0x0000000700007306 */ /* 0x000eb00000209400 */
[----:B--2---:R-:W2:Y:S02]  /*0150*/  MUFU.RCP R0, R0 ;  /* 0x0000000000007308 */ /* 0x004ea40000001000 */
[----:B--2---:R-:W-:-:S02]  /*0160*/  IADD3 R4, PT, PT, R0, 0xffffffe, RZ ;  /* 0x0ffffffe00047810 */ /* 0x004fc40007ffe0ff */
[----:B0-----:R-:W-:-:S04]  /*0170*/  IABS R0, R13 ;  /* 0x0000000d00007213 */ /* 0x001fc80000000000 */
[----:B------:R0:W1:Y:S02]  /*0180*/  F2I.FTZ.U32.TRUNC.NTZ R5, R4 ;  /* 0x0000000400057305 */ /* 0x000064000021f000 */
[----:B0-----:R-:W-:Y:S01]  /*0190*/  HFMA2 R4, -RZ, RZ, 0, 0 ;  /* 0x00000000ff047431 */ /* 0x001fe200000001ff */
[----:B-1----:R-:W-:-:S05]  /*01a0*/  IADD3 R2, PT, PT, RZ, -R5, RZ ;  /* 0x80000005ff027210 */ /* 0x002fca0007ffe0ff */
[----:B------:R-:W-:Y:S01]  /*01b0*/  IMAD R3, R2, R7, RZ ;  /* 0x0000000702037224 */ /* 0x000fe200078e02ff */
[----:B------:R-:W-:-:S03]  /*01c0*/  IABS R2, R40 ;  /* 0x0000002800027213 */ /* 0x000fc60000000000 */
[----:B------:R-:W-:Y:S01]  /*01d0*/  IMAD.HI.U32 R5, R5, R3, R4 ;  /* 0x0000000305057227 */ /* 0x000fe200078e0004 */
[----:B------:R-:W-:Y:S01]  /*01e0*/  IADD3 R2, PT, PT, RZ, -R2, RZ ;  /* 0x80000002ff027210 */ /* 0x000fe20007ffe0ff */
[----:B------:R-:W0:Y:S04]  /*01f0*/  S2R R3, SR_CgaCtaId ;  /* 0x0000000000037919 */ /* 0x000e280000008800 */
[----:B------:R-:W-:Y:S01]  /*0200*/  IMAD.HI.U32 R43, R5, R0, RZ ;  /* 0x00000000052b7227 */ /* 0x000fe200078e00ff */
[----:B------:R-:W-:-:S03]  /*0210*/  MOV R5, RZ ;  /* 0x000000ff00057202 */ /* 0x000fc60000000f00 */
[----:B------:R-:W-:-:S05]  /*0220*/  IMAD R0, R43, R2, R0 ;  /* 0x000000022b007224 */ /* 0x000fca00078e0200 */
[----:B------:R-:W-:-:S13]  /*0230*/  ISETP.GT.U32.AND P1, PT, R7, R0, PT ;  /* 0x000000000700720c */ /* 0x000fda0003f24070 */
[-C--:B------:R-:W-:Y:S02]  /*0240*/  @!P1 IADD3 R0, PT, PT, R0, -R7.reuse, RZ ;  /* 0x8000000700009210 */ /* 0x080fe40007ffe0ff */
[----:B------:R-:W-:Y:S02]  /*0250*/  @!P1 IADD3 R43, PT, PT, R43, 0x1, RZ ;  /* 0x000000012b2b9810 */ /* 0x000fe40007ffe0ff */
[----:B------:R-:W-:Y:S02]  /*0260*/  ISETP.GE.U32.AND P0, PT, R0, R7, PT ;  /* 0x000000070000720c */ /* 0x000fe40003f06070 */
[----:B------:R-:W-:Y:S02]  /*0270*/  CS2R R6, SRZ ;  /* 0x0000000000067805 */ /* 0x000fe4000001ff00 */
[C---:B------:R-:W-:Y:S02]  /*0280*/  LOP3.LUT R0, R40.reuse, R13, RZ, 0x3c, !PT ;  /* 0x0000000d28007212 */ /* 0x040fe400078e3cff */
[----:B------:R-:W-:-:S02]  /*0290*/  ISETP.NE.AND P1, PT, R40, RZ, PT ;  /* 0x000000ff2800720c */ /* 0x000fc40003f25270 */
[----:B------:R-:W-:Y:S02]  /*02a0*/  ISETP.GE.AND P2, PT, R0, RZ, PT ;  /* 0x000000ff0000720c */ /* 0x000fe40003f46270 */
[----:B------:R-:W-:-:S04]  /*02b0*/  MOV R0, 0x400 ;  /* 0x0000040000007802 */ /* 0x000fc80000000f00 */
[----:B0-----:R-:W-:Y:S02]  /*02c0*/  LEA R0, R3, R0, 0x18 ;  /* 0x0000000003007211 */ /* 0x001fe400078ec0ff */
[----:B------:R-:W-:-:S03]  /*02d0*/  @P0 IADD3 R43, PT, PT, R43, 0x1, RZ ;  /* 0x000000012b2b0810 */ /* 0x000fc60007ffe0ff */
[----:B------:R-:W-:Y:S02]  /*02e0*/  IMAD R41, R45, 0xc, R0 ;  /* 0x0000000c2d297824 */ /* 0x000fe400078e0200 */
[----:B------:R-:W-:Y:S02]  /*02f0*/  @!P2 IADD3 R43, PT, PT, -R43, RZ, RZ ;  /* 0x000000ff2b2ba210 */ /* 0x000fe40007ffe1ff */
[----:B------:R-:W-:-:S04]  /*0300*/  @!P1 LOP3.LUT R43, RZ, R40, RZ, 0x33, !PT ;  /* 0x00000028ff2b9212 */ /* 0x000fc800078e33ff */
[----:B------:R-:W-:-:S13]  /*0310*/  ISETP.GE.AND P0, PT, R43, 0x1, PT ;  /* 0x000000012b00780c */ /* 0x000fda0003f06270 */
[----:B------:R-:W-:Y:S05]  /*0320*/  @!P0 BRA `(.L_x_0) ;  /* 0x0000001800dc8947 */ /* 0x000fea0003800000 */
[----:B------:R-:W0:Y:S01]  /*0330*/  LDC R39, c[0x0][0x3a0] ;  /* 0x0000e800ff277b82 */ /* 0x000e220000000800 */
[----:B------:R-:W-:Y:S02]  /*0340*/  MOV R5, RZ ;  /* 0x000000ff00057202 */ /* 0x000fe40000000f00 */
[----:B------:R-:W-:Y:S01]  /*0350*/  CS2R R6, SRZ ;  /* 0x0000000000067805 */ /* 0x000fe2000001ff00 */
[----:B------:R-:W-:Y:S01]  /*0360*/  UMOV UR4, URZ ;  /* 0x000000ff00047c82 */ /* 0x000fe20008000000 */
[----:B0-----:R-:W-:-:S07]  /*0370*/  FMUL R39, R39, R39 ;  /* 0x0000002727277220 */ /* 0x001fce0000400000 */
.L_x_36:
[----:B0-----:R-:W0:Y:S01]  /*0380*/  LDC.64 R2, c[0x0][0x390] ;  /* 0x0000e400ff027b82 */ /* 0x001e220000000a00 */
[----:B------:R-:W-:Y:S01]  /*0390*/  IMAD R13, R12, UR4, R45 ;  /* 0x000000040c0d7c24 */ /* 0x000fe2000f8e022d */
[----:B------:R-:W1:Y:S06]  /*03a0*/  LDCU UR5, c[0x0][0x3a8] ;  /* 0x00007500ff0577ac */ /* 0x000e6c0008000800 */
[----:B------:R-:W2:Y:S01]  /*03b0*/  LDC.64 R14, c[0x0][0x398] ;  /* 0x0000e600ff0e7b82 */ /* 0x000ea20000000a00 */
[----:B0-----:R-:W-:-:S05]  /*03c0*/  IMAD.WIDE R2, R13, 0xc, R2 ;  /* 0x0000000c0d027825 */ /* 0x001fca00078e0202 */
[----:B------:R-:W3:Y:S01]  /*03d0*/  LDG.E R0, desc[UR8][R2.64] ;  /* 0x0000000802007981 */ /* 0x000ee2000c1e1900 */
[----:B--2---:R-:W-:-:S03]  /*03e0*/  IMAD.WIDE R14, R13, 0xc, R14 ;  /* 0x0000000c0d0e7825 */ /* 0x004fc600078e020e */
[----:B------:R-:W2:Y:S04]  /*03f0*/  LDG.E R4, desc[UR8][R2.64+0x4] ;  /* 0x0000040802047981 */ /* 0x000ea8000c1e1900 */
[----:B------:R-:W4:Y:S04]  /*0400*/  LDG.E R16, desc[UR8][R2.64+0x8] ;  /* 0x0000080802107981 */ /* 0x000f28000c1e1900 */
[----:B------:R-:W4:Y:S04]  /*0410*/  LDG.E R13, desc[UR8][R14.64] ;  /* 0x000000080e0d7981 */ /* 0x000f28000c1e1900 */
[----:B------:R-:W4:Y:S04]  /*0420*/  LDG.E R17, desc[UR8][R14.64+0x4] ;  /* 0x000004080e117981 */ /* 0x000f28000c1e1900 */
[----:B------:R-:W4:Y:S01]  /*0430*/  LDG.E R18, desc[UR8][R14.64+0x8] ;  /* 0x000008080e127981 */ /* 0x000f22000c1e1900 */
[----:B-1----:R-:W-:Y:S01]  /*0440*/  ISETP.GE.AND P0, PT, R11, UR5, PT ;  /* 0x000000050b007c0c */ /* 0x002fe2000bf06270 */
[----:B------:R-:W-:Y:S01]  /*0450*/  IMAD R20, R12, 0xc, R41 ;  /* 0x0000000c0c147824 */ /* 0x000fe200078e0229 */
[----:B------:R-:W-:Y:S01]  /*0460*/  UIADD3 UR4, UPT, UPT, UR4, 0x1, URZ ;  /* 0x0000000104047890 */ /* 0x000fe2000fffe0ff */
[----:B------:R-:W-:Y:S05]  /*0470*/  BSSY.RECONVERGENT B0, `(.L_x_1) ;  /* 0x00001a0000007945 */ /* 0x000fea0003800200 */
[----:B------:R-:W-:Y:S01]  /*0480*/  ISETP.NE.AND P6, PT, R43, UR4, PT ;  /* 0x000000042b007c0c */ /* 0x000fe2000bfc5270 */
[----:B---3--:R0:W-:Y:S04]  /*0490*/  STS [R41], R0 ;  /* 0x0000000029007388 */ /* 0x0081e80000000800 */
[----:B--2---:R0:W-:Y:S04]  /*04a0*/  STS [R41+0x4], R4 ;  /* 0x0000040429007388 */ /* 0x0041e80000000800 */
[----:B----4-:R0:W-:Y:S04]  /*04b0*/  STS [R41+0x8], R16 ;  /* 0x0000081029007388 */ /* 0x0101e80000000800 */
[----:B------:R0:W-:Y:S04]  /*04c0*/  STS [R20], R13 ;  /* 0x0000000d14007388 */ /* 0x0001e80000000800 */
[----:B------:R0:W-:Y:S04]  /*04d0*/  STS [R20+0x4], R17 ;  /* 0x0000041114007388 */ /* 0x0001e80000000800 */
[----:B------:R0:W-:Y:S01]  /*04e0*/  STS [R20+0x8], R18 ;  /* 0x0000081214007388 */ /* 0x0001e20000000800 */
[----:B------:R-:W-:Y:S06]  /*04f0*/  BAR.SYNC.DEFER_BLOCKING 0x0 ;  /* 0x0000000000007b1d */ /* 0x000fec0000010000 */
[----:B------:R-:W-:Y:S05]  /*0500*/  @P0 BRA `(.L_x_2) ;  /* 0x0000001800580947 */ /* 0x000fea0003800000 */
[----:B------:R-:W1:Y:S01]  /*0510*/  S2UR UR6, SR_CgaCtaId ;  /* 0x00000000000679c3 */ /* 0x000e620000008800 */
[----:B------:R-:W-:Y:S01]  /*0520*/  UMOV UR5, 0x400 ;  /* 0x0000040000057882 */ /* 0x000fe20000000000 */
[----:B------:R-:W-:Y:S01]  /*0530*/  HFMA2 R36, -RZ, RZ, 0, 0 ;  /* 0x00000000ff247431 */ /* 0x000fe200000001ff */
[----:B------:R-:W-:Y:S01]  /*0540*/  MOV R38, R12 ;  /* 0x0000000c00267202 */ /* 0x000fe20000000f00 */
[----:B-1----:R-:W-:-:S04]  /*0550*/  ULEA UR5, UR6, UR5, 0x18 ;  /* 0x0000000506057291 */ /* 0x002fc8000f8ec0ff */
[----:B------:R-:W-:-:S06]  /*0560*/  UIADD3 UR5, UPT, UPT, UR5, 0x8, URZ ;  /* 0x0000000805057890 */ /* 0x000fcc000fffe0ff */
[----:B------:R-:W-:-:S07]  /*0570*/  MOV R37, UR5 ;  /* 0x0000000500257c02 */ /* 0x000fce0008000f00 */
.L_x_35:
[----:B------:R-:W1:Y:S01]  /*0580*/  LDS R3, [R37+-0x8] ;  /* 0xfffff80025037984 */ /* 0x000e620000000800 */
[----:B------:R-:W-:Y:S01]  /*0590*/  IMAD R2, R12, 0xc, R37 ;  /* 0x0000000c0c027824 */ /* 0x000fe200078e0225 */
[----:B------:R-:W-:Y:S01]  /*05a0*/  IADD3 R38, P0, PT, R38, -0x1, RZ ;  /* 0xffffffff26267810 */ /* 0x000fe20007f1e0ff */
[----:B------:R-:W-:Y:S01]  /*05b0*/  BSSY.RECONVERGENT B1, `(.L_x_3) ;  /* 0x000001f000017945 */ /* 0x000fe20003800200 */
[----:B0-----:R-:W0:Y:S02]  /*05c0*/  LDS R0, [R37+-0x4] ;  /* 0xfffffc0025007984 */ /* 0x001e240000000800 */
[----:B------:R-:W-:Y:S02]  /*05d0*/  IADD3.X R36, PT, PT, R36, -0x1, RZ, P0, !PT ;  /* 0xffffffff24247810 */ /* 0x000fe400007fe4ff */
[----:B------:R-:W2:Y:S01]  /*05e0*/  LDS R35, [R37] ;  /* 0x0000000025237984 */ /* 0x000ea20000000800 */
[----:B------:R-:W-:-:S03]  /*05f0*/  ISETP.NE.U32.AND P4, PT, R38, RZ, PT ;  /* 0x000000ff2600720c */ /* 0x000fc60003f85070 */
[----:B------:R-:W3:Y:S01]  /*0600*/  LDS R34, [R2+-0x8] ;  /* 0xfffff80002227984 */ /* 0x000ee20000000800 */
[----:B------:R-:W-:-:S03]  /*0610*/  ISETP.NE.AND.EX P4, PT, R36, RZ, PT, P4 ;  /* 0x000000ff2400720c */ /* 0x000fc60003f85340 */
[----:B------:R-:W4:Y:S04]  /*0620*/  LDS R33, [R2+-0x4] ;  /* 0xfffffc0002217984 */ /* 0x000f280000000800 */
[----:B------:R2:W3:Y:S01]  /*0630*/  LDS R32, [R2] ;  /* 0x0000000002207984 */ /* 0x0004e20000000800 */
[----:B-1---5:R-:W-:Y:S01]  /*0640*/  FADD R30, R10, -R3 ;  /* 0x800000030a1e7221 */ /* 0x022fe20000000000 */
[----:B0-----:R-:W-:-:S03]  /*0650*/  FADD R31, R9, -R0 ;  /* 0x80000000091f7221 */ /* 0x001fc60000000000 */
[----:B------:R-:W-:Y:S01]  /*0660*/  FMUL R29, R30, R30 ;  /* 0x0000001e1e1d7220 */ /* 0x000fe20000400000 */
[----:B--2---:R-:W-:Y:S01]  /*0670*/  FADD R28, R8, R35 ;  /* 0x00000023081c7221 */ /* 0x004fe20000000000 */
[----:B------:R-:W-:-:S03]  /*0680*/  FMUL R26, R31, R31 ;  /* 0x0000001f1f1a7220 */ /* 0x000fc60000400000 */
[----:B------:R-:W-:Y:S01]  /*0690*/  FMUL R27, R28, R28 ;  /* 0x0000001c1c1b7220 */ /* 0x000fe20000400000 */
[----:B------:R-:W-:-:S04]  /*06a0*/  FADD R0, R29, R26 ;  /* 0x0000001a1d007221 */ /* 0x000fc80000000000 */
[----:B------:R-:W-:-:S04]  /*06b0*/  FADD R0, R0, R27 ;  /* 0x0000001b00007221 */ /* 0x000fc80000000000 */
[----:B------:R-:W-:-:S04]  /*06c0*/  FADD R3, R39, R0 ;  /* 0x0000000027037221 */ /* 0x000fc80000000000 */
[----:B------:R0:W1:Y:S01]  /*06d0*/  MUFU.RSQ R0, R3 ;  /* 0x0000000300007308 */ /* 0x0000620000001400 */
[----:B------:R-:W-:-:S04]  /*06e0*/  IADD3 R2, PT, PT, R3, -0xd000000, RZ ;  /* 0xf300000003027810 */ /* 0x000fc80007ffe0ff */
[----:B------:R-:W-:-:S13]  /*06f0*/  ISETP.GT.U32.AND P0, PT, R2, 0x727fffff, PT ;  /* 0x727fffff0200780c */ /* 0x000fda0003f04070 */
[----:B01-34-:R-:W-:Y:S05]  /*0700*/  @!P0 BRA `(.L_x_4) ;  /* 0x0000000000148947 */ /* 0x01bfea0003800000 */
[----:B------:R-:W-:Y:S02]  /*0710*/  MOV R0, R3 ;  /* 0x0000000300007202 */ /* 0x000fe40000000f00 */
[----:B------:R-:W-:-:S07]  /*0720*/  MOV R4, 0x740 ;  /* 0x0000074000047802 */ /* 0x000fce0000000f00 */
[----:B------:R-:W-:Y:S05]  /*0730*/  CALL.REL.NOINC `($__internal_1_$__cuda_sm20_sqrt_rn_f32_slowpath) ;  /* 0x0000003400d07944 */ /* 0x000fea0003c00000 */
[----:B------:R-:W-:Y:S01]  /*0740*/  MOV R18, R16 ;  /* 0x0000001000127202 */ /* 0x000fe20000000f00 */
[----:B------:R-:W-:Y:S06]  /*0750*/  BRA `(.L_x_5) ;  /* 0x0000000000107947 */ /* 0x000fec0003800000 */
.L_x_4:
[----:B------:R-:W-:Y:S01]  /*0760*/  FMUL.FTZ R18, R3, R0 ;  /* 0x0000000003127220 */ /* 0x000fe20000410000 */
[----:B------:R-:W-:-:S03]  /*0770*/  FMUL.FTZ R0, R0, 0.5 ;  /* 0x3f00000000007820 */ /* 0x000fc60000410000 */
[----:B------:R-:W-:-:S04]  /*0780*/  FFMA R3, -R18, R18, R3 ;  /* 0x0000001212037223 */ /* 0x000fc80000000103 */
[----:B------:R-:W-:-:S07]  /*0790*/  FFMA R18, R3, R0, R18 ;  /* 0x0000000003127223 */ /* 0x000fce0000000012 */
.L_x_5:
[----:B------:R-:W-:Y:S05]  /*07a0*/  BSYNC.RECONVERGENT B1 ;  /* 0x0000000000017941 */ /* 0x000fea0003800200 */
.L_x_3:
[C---:B------:R-:W-:Y:S01]  /*07b0*/  FMUL R3, |R18|.reuse, 16777216 ;  /* 0x4b80000012037820 */ /* 0x040fe20000400200 */
[C---:B------:R-:W-:Y:S01]  /*07c0*/  FSETP.GEU.AND P0, PT, |R18|.reuse, 1.175494350822287508e-38, PT ;  /* 0x008000001200780b */ /* 0x040fe20003f0e200 */
[----:B------:R-:W-:Y:S01]  /*07d0*/  HFMA2 R17, -RZ, RZ, 0.771484375, 0.21533203125 ;  /* 0x3a2c32e4ff117431 */ /* 0x000fe200000001ff */
[----:B------:R-:W-:Y:S01]  /*07e0*/  FSETP.NEU.AND P5, PT, R18, 1, PT ;  /* 0x3f8000001200780b */ /* 0x000fe20003fad000 */
[----:B------:R-:W-:Y:S01]  /*07f0*/  BSSY.RECONVERGENT B1, `(.L_x_6) ;  /* 0x0000044000017945 */ /* 0x000fe20003800200 */
[----:B------:R-:W-:-:S04]  /*0800*/  FSEL R3, R3, |R18|, !P0 ;  /* 0x4000001203037208 */ /* 0x000fc80004000000 */
[----:B------:R-:W-:-:S04]  /*0810*/  IADD3 R0, PT, PT, R3, -0x3f3504f3, RZ ;  /* 0xc0cafb0d03007810 */ /* 0x000fc80007ffe0ff */
[----:B------:R-:W-:-:S04]  /*0820*/  LOP3.LUT R0, R0, 0xff800000, RZ, 0xc0, !PT ;  /* 0xff80000000007812 */ /* 0x000fc800078ec0ff */
[-C--:B------:R-:W-:Y:S02]  /*0830*/  IADD3 R3, PT, PT, R3, -R0.reuse, RZ ;  /* 0x8000000003037210 */ /* 0x080fe40007ffe0ff */
[----:B------:R-:W-:-:S03]  /*0840*/  I2FP.F32.S32 R4, R0 ;  /* 0x0000000000047245 */ /* 0x000fc60000201400 */
[C---:B------:R-:W-:Y:S01]  /*0850*/  FADD R2, R3.reuse, 1 ;  /* 0x3f80000003027421 */ /* 0x040fe20000000000 */
[----:B------:R-:W-:Y:S01]  /*0860*/  FADD R15, R3, -1 ;  /* 0xbf800000030f7421 */ /* 0x000fe20000000000 */
[----:B------:R-:W-:-:S03]  /*0870*/  FSEL R3, RZ, -24, P0 ;  /* 0xc1c00000ff037808 */ /* 0x000fc60000000000 */
[----:B------:R-:W-:Y:S01]  /*0880*/  FADD R13, R15, R15 ;  /* 0x0000000f0f0d7221 */ /* 0x000fe20000000000 */
[----:B------:R-:W0:Y:S03]  /*0890*/  MUFU.RCP R2, R2 ;  /* 0x0000000200027308 */ /* 0x000e260000001000 */
[----:B0-----:R-:W-:Y:S01]  /*08a0*/  FMUL R0, R2, R13 ;  /* 0x0000000d02007220 */ /* 0x001fe20000400000 */
[----:B------:R-:W-:-:S03]  /*08b0*/  FFMA R13, R4, 1.1920928955078125e-07, R3 ;  /* 0x34000000040d7823 */ /* 0x000fc60000000003 */
[----:B------:R-:W-:Y:S01]  /*08c0*/  FADD R14, R15, -R0 ;  /* 0x800000000f0e7221 */ /* 0x000fe20000000000 */
[CC--:B------:R-:W-:Y:S01]  /*08d0*/  FMUL R4, R0.reuse, R0.reuse ;  /* 0x0000000000047220 */ /* 0x0c0fe20000400000 */
[----:B------:R-:W-:Y:S02]  /*08e0*/  FFMA R3, R0, 1.4426950216293334961, R13 ;  /* 0x3fb8aa3b00037823 */ /* 0x000fe4000000000d */
[----:B------:R-:W-:Y:S01]  /*08f0*/  FADD R14, R14, R14 ;  /* 0x0000000e0e0e7221 */ /* 0x000fe20000000000 */
[C---:B------:R-:W-:Y:S01]  /*0900*/  FFMA R17, R4.reuse, R17, 0.0032181653659790754318 ;  /* 0x3b52e7db04117423 */ /* 0x040fe20000000011 */
[----:B------:R-:W-:Y:S02]  /*0910*/  FADD R13, R13, -R3 ;  /* 0x800000030d0d7221 */ /* 0x000fe40000000000 */
[----:B------:R-:W-:Y:S01]  /*0920*/  FFMA R15, R15, -R0, R14 ;  /* 0x800000000f0f7223 */ /* 0x000fe2000000000e */
[----:B------:R-:W-:Y:S01]  /*0930*/  FFMA R17, R4, R17, 0.018033718690276145935 ;  /* 0x3c93bb7304117423 */ /* 0x000fe20000000011 */
[----:B------:R-:W-:-:S02]  /*0940*/  FFMA R14, R0, 1.4426950216293334961, R13 ;  /* 0x3fb8aa3b000e7823 */ /* 0x000fc4000000000d */
[----:B------:R-:W-:Y:S01]  /*0950*/  FMUL R15, R2, R15 ;  /* 0x0000000f020f7220 */ /* 0x000fe20000400000 */
[----:B------:R-:W-:-:S03]  /*0960*/  FFMA R17, R4, R17, 0.12022458761930465698 ;  /* 0x3df6384f04117423 */ /* 0x000fc60000000011 */
[----:B------:R-:W-:Y:S01]  /*0970*/  FFMA R13, R15, 1.4426950216293334961, R14 ;  /* 0x3fb8aa3b0f0d7823 */ /* 0x000fe2000000000e */
[----:B------:R-:W-:-:S03]  /*0980*/  FMUL R17, R4, R17 ;  /* 0x0000001104117220 */ /* 0x000fc60000400000 */
[----:B------:R-:W-:Y:S01]  /*0990*/  FFMA R2, R0, 1.9251366722983220825e-08, R13 ;  /* 0x32a55e3400027823 */ /* 0x000fe2000000000d */
[----:B------:R-:W-:-:S04]  /*09a0*/  FMUL R4, R17, 3 ;  /* 0x4040000011047820 */ /* 0x000fc80000400000 */
[----:B------:R-:W-:Y:S01]  /*09b0*/  FFMA R2, R15, R4, R2 ;  /* 0x000000040f027223 */ /* 0x000fe20000000002 */
[----:B------:R-:W-:-:S03]  /*09c0*/  MOV R15, 0x391fcb8e ;  /* 0x391fcb8e000f7802 */ /* 0x000fc60000000f00 */
[----:B------:R-:W-:-:S04]  /*09d0*/  FFMA R2, R0, R17, R2 ;  /* 0x0000001100027223 */ /* 0x000fc80000000002 */
[----:B------:R-:W-:-:S04]  /*09e0*/  FADD R20, R3, R2 ;  /* 0x0000000203147221 */ /* 0x000fc80000000000 */
[----:B------:R-:W-:Y:S01]  /*09f0*/  FMUL R13, R20, 3 ;  /* 0x40400000140d7820 */ /* 0x000fe20000400000 */
[----:B------:R-:W-:-:S03]  /*0a00*/  FADD R19, -R3, R20 ;  /* 0x0000001403137221 */ /* 0x000fc60000000100 */
[----:B------:R-:W0:Y:S01]  /*0a10*/  FRND R4, R13 ;  /* 0x0000000d00047307 */ /* 0x000e220000201000 */
[----:B------:R-:W-:Y:S01]  /*0a20*/  FADD R19, R2, -R19 ;  /* 0x8000001302137221 */ /* 0x000fe20000000000 */
[----:B------:R-:W-:Y:S01]  /*0a30*/  FFMA R0, R20, 3, -R13 ;  /* 0x4040000014007823 */ /* 0x000fe2000000080d */
[----:B------:R-:W-:-:S03]  /*0a40*/  FSETP.GEU.AND P1, PT, R13, RZ, PT ;  /* 0x000000ff0d00720b */ /* 0x000fc60003f2e000 */
[----:B------:R-:W-:Y:S02]  /*0a50*/  FFMA R0, R19, 3, R0 ;  /* 0x4040000013007823 */ /* 0x000fe40000000000 */
[----:B------:R-:W1:Y:S01]  /*0a60*/  F2I.NTZ R2, R13 ;  /* 0x0000000d00027305 */ /* 0x000e620000203100 */
[----:B0-----:R-:W-:Y:S01]  /*0a70*/  FADD R3, R13, -R4 ;  /* 0x800000040d037221 */ /* 0x001fe20000000000 */
[----:B------:R-:W-:-:S03]  /*0a80*/  FSETP.GT.AND P0, PT, R4, RZ, PT ;  /* 0x000000ff0400720b */ /* 0x000fc60003f04000 */
[----:B------:R-:W-:-:S04]  /*0a90*/  FADD R0, R0, R3 ;  /* 0x0000000300007221 */ /* 0x000fc80000000000 */
[C---:B------:R-:W-:Y:S01]  /*0aa0*/  FFMA R3, R0.reuse, R15, 0.0013391353422775864601 ;  /* 0x3aaf85ed00037423 */ /* 0x040fe2000000000f */
[----:B------:R-:W-:Y:S02]  /*0ab0*/  SEL R15, RZ, 0x83000000, P0 ;  /* 0x83000000ff0f7807 */ /* 0x000fe40000000000 */
[----:B------:R-:W-:Y:S01]  /*0ac0*/  FSETP.GT.AND P0, PT, |R13|, 152, PT ;  /* 0x431800000d00780b */ /* 0x000fe20003f04200 */
[----:B------:R-:W-:Y:S01]  /*0ad0*/  FFMA R3, R0, R3, 0.0096188392490148544312 ;  /* 0x3c1d985600037423 */ /* 0x000fe20000000003 */
[----:B------:R-:W-:Y:S02]  /*0ae0*/  IADD3 R4, PT, PT, R15, 0x7f000000, RZ ;  /* 0x7f0000000f047810 */ /* 0x000fe40007ffe0ff */
[----:B-1----:R-:W-:Y:S01]  /*0af0*/  LEA R2, R2, -R15, 0x17 ;  /* 0x8000000f02027211 */ /* 0x002fe200078eb8ff */
[----:B------:R-:W-:-:S04]  /*0b00*/  FFMA R3, R0, R3, 0.055503588169813156128 ;  /* 0x3d6357bb00037423 */ /* 0x000fc80000000003 */
[----:B------:R-:W-:-:S04]  /*0b10*/  FFMA R3, R0, R3, 0.24022644758224487305 ;  /* 0x3e75fdec00037423 */ /* 0x000fc80000000003 */
[----:B------:R-:W-:-:S04]  /*0b20*/  FFMA R3, R0, R3, 0.69314718246459960938 ;  /* 0x3f31721800037423 */ /* 0x000fc80000000003 */
[----:B------:R-:W-:-:S04]  /*0b30*/  FFMA R3, R0, R3, 1 ;  /* 0x3f80000000037423 */ /* 0x000fc80000000003 */
[----:B------:R-:W-:-:S04]  /*0b40*/  FMUL R3, R3, R4 ;  /* 0x0000000403037220 */ /* 0x000fc80000400000 */
[----:B------:R-:W-:Y:S01]  /*0b50*/  FMUL R3, R3, R2 ;  /* 0x0000000203037220 */ /* 0x000fe20000400000 */
[----:B------:R-:W-:Y:S01]  /*0b60*/  HFMA2 R2, -RZ, RZ, 1.875, 0 ;  /* 0x3f800000ff027431 */ /* 0x000fe200000001ff */
[----:B------:R-:W-:Y:S01]  /*0b70*/  @P0 FSEL R3, RZ, +INF , !P1 ;  /* 0x7f800000ff030808 */ /* 0x000fe20004800000 */
[----:B------:R-:W-:Y:S06]  /*0b80*/  @!P5 BRA `(.L_x_7) ;  /* 0x000000000028d947 */ /* 0x000fec0003800000 */
[----:B------:R-:W-:-:S13]  /*0b90*/  FSETP.NAN.AND P0, PT, |R18|, |R18|, PT ;  /* 0x400000121200720b */ /* 0x000fda0003f08200 */
[----:B------:R-:W-:Y:S01]  /*0ba0*/  @P0 FADD R2, R18, 3 ;  /* 0x4040000012020421 */ /* 0x000fe20000000000 */
[----:B------:R-:W-:Y:S06]  /*0bb0*/  @P0 BRA `(.L_x_7) ;  /* 0x00000000001c0947 */ /* 0x000fec0003800000 */
[----:B------:R-:W-:-:S04]  /*0bc0*/  FSETP.NEU.AND P0, PT, |R18|, +INF , PT ;  /* 0x7f8000001200780b */ /* 0x000fc80003f0d200 */
[----:B------:R-:W-:-:S13]  /*0bd0*/  FSETP.NEU.AND P0, PT, R18, RZ, P0 ;  /* 0x000000ff1200720b */ /* 0x000fda000070d000 */
[----:B------:R-:W-:Y:S01]  /*0be0*/  @!P0 FADD R2, R18, R18 ;  /* 0x0000001212028221 */ /* 0x000fe20000000000 */
[----:B------:R-:W-:Y:S06]  /*0bf0*/  @!P0 BRA `(.L_x_7) ;  /* 0x00000000000c8947 */ /* 0x000fec0003800000 */
[----:B------:R-:W-:Y:S02]  /*0c00*/  FSETP.GEU.AND P0, PT, R18, RZ, PT ;  /* 0x000000ff1200720b */ /* 0x000fe40003f0e000 */
[----:B------:R-:W-:-:S11]  /*0c10*/  MOV R2, R3 ;  /* 0x0000000300027202 */ /* 0x000fd60000000f00 */
[----:B------:R-:W-:-:S07]  /*0c20*/  @!P0 FADD R2, -R3, -RZ ;  /* 0x800000ff03028221 */ /* 0x000fce0000000100 */
.L_x_7:
[----:B------:R-:W-:Y:S05]  /*0c30*/  BSYNC.RECONVERGENT B1 ;  /* 0x0000000000017941 */ /* 0x000fea0003800200 */
.L_x_6:
[----:B------:R-:W0:Y:S01]  /*0c40*/  MUFU.RCP R13, R2 ;  /* 0x00000002000d7308 */ /* 0x000e220000001000 */
[----:B------:R-:W-:Y:S01]  /*0c50*/  FMUL R3, R39, 0.5 ;  /* 0x3f00000027037820 */ /* 0x000fe20000400000 */
[----:B------:R-:W-:Y:S06]  /*0c60*/  BSSY.RECONVERGENT B3, `(.L_x_8) ;  /* 0x000000c000037945 */ /* 0x000fec0003800200 */
[----:B------:R-:W1:Y:S01]  /*0c70*/  FCHK P0, R3, R2 ;  /* 0x0000000203007302 */ /* 0x000e620000000000 */
[----:B0-----:R-:W-:-:S04]  /*0c80*/  FFMA R0, R13, -R2, 1 ;  /* 0x3f8000000d007423 */ /* 0x001fc80000000802 */
[----:B------:R-:W-:-:S04]  /*0c90*/  FFMA R0, R13, R0, R13 ;  /* 0x000000000d007223 */ /* 0x000fc8000000000d */
[----:B------:R-:W-:-:S04]  /*0ca0*/  FFMA R13, R3, R0, RZ ;  /* 0x00000000030d7223 */ /* 0x000fc800000000ff */
[----:B------:R-:W-:-:S04]  /*0cb0*/  FFMA R24, R13, -R2, R3 ;  /* 0x800000020d187223 */ /* 0x000fc80000000003 */
[----:B------:R-:W-:Y:S01]  /*0cc0*/  FFMA R24, R0, R24, R13 ;  /* 0x0000001800187223 */ /* 0x000fe2000000000d */
[----:B-1----:R-:W-:Y:S06]  /*0cd0*/  @!P0 BRA `(.L_x_9) ;  /* 0x0000000000108947 */ /* 0x002fec0003800000 */
[----:B------:R-:W-:Y:S02]  /*0ce0*/  MOV R0, R2 ;  /* 0x0000000200007202 */ /* 0x000fe40000000f00 */
[----:B------:R-:W-:-:S07]  /*0cf0*/  MOV R14, 0xd10 ;  /* 0x00000d10000e7802 */ /* 0x000fce0000000f00 */
[----:B------:R-:W-:Y:S05]  /*0d00*/  CALL.REL.NOINC `($__internal_2_$__cuda_sm3x_div_rn_noftz_f32_slowpath) ;  /* 0x0000003000b47944 */ /* 0x000fea0003c00000 */
[----:B------:R-:W-:-:S07]  /*0d10*/  MOV R24, R0 ;  /* 0x0000000000187202 */ /* 0x000fce0000000f00 */
.L_x_9:
[----:B------:R-:W-:Y:S05]  /*0d20*/  BSYNC.RECONVERGENT B3 ;  /* 0x0000000000037941 */ /* 0x000fea0003800200 */
.L_x_8:
[C---:B------:R-:W-:Y:S01]  /*0d30*/  FMUL R3, R20.reuse, 5 ;  /* 0x40a0000014037820 */ /* 0x040fe20000400000 */
[----:B------:R-:W-:Y:S01]  /*0d40*/  HFMA2 R4, -RZ, RZ, 0.64013671875, -15.109375 ;  /* 0x391fcb8eff047431 */ /* 0x000fe200000001ff */
[----:B------:R-:W-:Y:S01]  /*0d50*/  BSSY.RECONVERGENT B1, `(.L_x_10) ;  /* 0x0000022000017945 */ /* 0x000fe20003800200 */
[----:B------:R-:W-:Y:S01]  /*0d60*/  MOV R25, 0x3f800000 ;  /* 0x3f80000000197802 */ /* 0x000fe20000000f00 */
[----:B------:R-:W0:Y:S01]  /*0d70*/  FRND R0, R3 ;  /* 0x0000000300007307 */ /* 0x000e220000201000 */
[----:B------:R-:W-:Y:S01]  /*0d80*/  FFMA R20, R20, 5, -R3 ;  /* 0x40a0000014147823 */ /* 0x000fe20000000803 */
[----:B------:R-:W-:-:S03]  /*0d90*/  FSETP.GEU.AND P1, PT, R3, RZ, PT ;  /* 0x000000ff0300720b */ /* 0x000fc60003f2e000 */
[----:B------:R-:W-:-:S03]  /*0da0*/  FFMA R20, R19, 5, R20 ;  /* 0x40a0000013147823 */ /* 0x000fc60000000014 */
[----:B------:R-:W1:Y:S01]  /*0db0*/  F2I.NTZ R14, R3 ;  /* 0x00000003000e7305 */ /* 0x000e620000203100 */
[----:B0-----:R-:W-:Y:S01]  /*0dc0*/  FADD R13, R3, -R0 ;  /* 0x80000000030d7221 */ /* 0x001fe20000000000 */
[----:B------:R-:W-:-:S03]  /*0dd0*/  FSETP.GT.AND P0, PT, R0, RZ, PT ;  /* 0x000000ff0000720b */ /* 0x000fc60003f04000 */
[----:B------:R-:W-:Y:S01]  /*0de0*/  FADD R13, R20, R13 ;  /* 0x0000000d140d7221 */ /* 0x000fe20000000000 */
[----:B------:R-:W-:Y:S02]  /*0df0*/  SEL R15, RZ, 0x83000000, P0 ;  /* 0x83000000ff0f7807 */ /* 0x000fe40000000000 */
[----:B------:R-:W-:Y:S01]  /*0e00*/  FSETP.GT.AND P0, PT, |R3|, 152, PT ;  /* 0x431800000300780b */ /* 0x000fe20003f04200 */
[----:B------:R-:W-:Y:S01]  /*0e10*/  FFMA R4, R13, R4, 0.0013391353422775864601 ;  /* 0x3aaf85ed0d047423 */ /* 0x000fe20000000004 */
[----:B------:R-:W-:Y:S02]  /*0e20*/  IADD3 R17, PT, PT, R15, 0x7f000000, RZ ;  /* 0x7f0000000f117810 */ /* 0x000fe40007ffe0ff */
[----:B-1----:R-:W-:Y:S01]  /*0e30*/  LEA R15, R14, -R15, 0x17 ;  /* 0x8000000f0e0f7211 */ /* 0x002fe200078eb8ff */
[----:B------:R-:W-:-:S04]  /*0e40*/  FFMA R4, R13, R4, 0.0096188392490148544312 ;  /* 0x3c1d98560d047423 */ /* 0x000fc80000000004 */
[----:B------:R-:W-:-:S04]  /*0e50*/  FFMA R4, R13, R4, 0.055503588169813156128 ;  /* 0x3d6357bb0d047423 */ /* 0x000fc80000000004 */
[----:B------:R-:W-:-:S04]  /*0e60*/  FFMA R4, R13, R4, 0.24022644758224487305 ;  /* 0x3e75fdec0d047423 */ /* 0x000fc80000000004 */
[----:B------:R-:W-:-:S04]  /*0e70*/  FFMA R4, R13, R4, 0.69314718246459960938 ;  /* 0x3f3172180d047423 */ /* 0x000fc80000000004 */
[----:B------:R-:W-:-:S04]  /*0e80*/  FFMA R4, R13, R4, 1 ;  /* 0x3f8000000d047423 */ /* 0x000fc80000000004 */
[----:B------:R-:W-:-:S04]  /*0e90*/  FMUL R4, R4, R17 ;  /* 0x0000001104047220 */ /* 0x000fc80000400000 */
[----:B------:R-:W-:Y:S01]  /*0ea0*/  FMUL R4, R4, R15 ;  /* 0x0000000f04047220 */ /* 0x000fe20000400000 */
        /* <DEDUP_REMOVED lines=12> */
.L_x_11:
[----:B------:R-:W-:Y:S05]  /*0f70*/  BSYNC.RECONVERGENT B1 ;  /* 0x0000000000017941 */ /* 0x000fea0003800200 */
.L_x_10:
[----:B------:R-:W0:Y:S01]  /*0f80*/  MUFU.RCP R3, R18 ;  /* 0x0000001200037308 */ /* 0x000e220000001000 */
[----:B------:R-:W-:Y:S01]  /*0f90*/  UMOV UR5, 0x3f000000 ;  /* 0x3f00000000057882 */ /* 0x000fe20000000000 */
[----:B------:R-:W-:Y:S01]  /*0fa0*/  BSSY.RECONVERGENT B3, `(.L_x_12) ;  /* 0x000000d000037945 */ /* 0x000fe20003800200 */
[----:B------:R-:W-:-:S05]  /*0fb0*/  MOV R13, UR5 ;  /* 0x00000005000d7c02 */ /* 0x000fca0008000f00 */
[----:B------:R-:W1:Y:S01]  /*0fc0*/  FCHK P0, R13, R18 ;  /* 0x000000120d007302 */ /* 0x000e620000000000 */
[----:B0-----:R-:W-:-:S04]  /*0fd0*/  FFMA R0, R3, -R18, 1 ;  /* 0x3f80000003007423 */ /* 0x001fc80000000812 */
[----:B------:R-:W-:-:S04]  /*0fe0*/  FFMA R0, R3, R0, R3 ;  /* 0x0000000003007223 */ /* 0x000fc80000000003 */
[----:B------:R-:W-:-:S04]  /*0ff0*/  FFMA R3, R0, 0.5, RZ ;  /* 0x3f00000000037823 */ /* 0x000fc800000000ff */
[----:B------:R-:W-:-:S04]  /*1000*/  FFMA R4, R3, -R18, 0.5 ;  /* 0x3f00000003047423 */ /* 0x000fc80000000812 */
[----:B------:R-:W-:Y:S01]  /*1010*/  FFMA R0, R0, R4, R3 ;  /* 0x0000000400007223 */ /* 0x000fe20000000003 */
[----:B-1----:R-:W-:Y:S06]  /*1020*/  @!P0 BRA `(.L_x_13) ;  /* 0x0000000000108947 */ /* 0x002fec0003800000 */
[----:B------:R-:W-:Y:S01]  /*1030*/  HFMA2 R3, -RZ, RZ, 1.75, 0 ;  /* 0x3f000000ff037431 */ /* 0x000fe200000001ff */
[----:B------:R-:W-:Y:S02]  /*1040*/  MOV R0, R18 ;  /* 0x0000001200007202 */ /* 0x000fe40000000f00 */
[----:B------:R-:W-:-:S07]  /*1050*/  MOV R14, 0x1070 ;  /* 0x00001070000e7802 */ /* 0x000fce0000000f00 */
[----:B------:R-:W-:Y:S05]  /*1060*/  CALL.REL.NOINC `($__internal_2_$__cuda_sm3x_div_rn_noftz_f32_slowpath) ;  /* 0x0000002c00dc7944 */ /* 0x000fea0003c00000 */
.L_x_13:
[----:B------:R-:W-:Y:S05]  /*1070*/  BSYNC.RECONVERGENT B3 ;  /* 0x0000000000037941 */ /* 0x000fea0003800200 */
.L_x_12:
[----:B------:R-:W0:Y:S01]  /*1080*/  MUFU.RCP R23, R2 ;  /* 0x0000000200177308 */ /* 0x000e220000001000 */
[----:B------:R-:W-:Y:S01]  /*1090*/  UMOV UR5, 0x3f000000 ;  /* 0x3f00000000057882 */ /* 0x000fe20000000000 */
[----:B------:R-:W-:Y:S01]  /*10a0*/  BSSY.RECONVERGENT B3, `(.L_x_14) ;  /* 0x000000f000037945 */ /* 0x000fe20003800200 */
[----:B------:R-:W-:Y:S01]  /*10b0*/  MOV R13, UR5 ;  /* 0x00000005000d7c02 */ /* 0x000fe20008000f00 */
[----:B------:R-:W-:-:S04]  /*10c0*/  FADD R24, R0, R24 ;  /* 0x0000001800187221 */ /* 0x000fc80000000000 */
        /* <DEDUP_REMOVED lines=11> */
[----:B------:R-:W-:-:S07]  /*1180*/  MOV R23, R0 ;  /* 0x0000000000177202 */ /* 0x000fce0000000f00 */
.L_x_15:
[----:B------:R-:W-:Y:S05]  /*1190*/  BSYNC.RECONVERGENT B3 ;  /* 0x0000000000037941 */ /* 0x000fea0003800200 */
.L_x_14:
[----:B------:R-:W0:Y:S01]  /*11a0*/  MUFU.RCP R0, R25 ;  /* 0x0000001900007308 */ /* 0x000e220000001000 */
[----:B------:R-:W-:Y:S01]  /*11b0*/  FMUL R3, R39, -3 ;  /* 0xc040000027037820 */ /* 0x000fe20000400000 */
[----:B------:R-:W-:Y:S01]  /*11c0*/  BSSY.RECONVERGENT B3, `(.L_x_16) ;  /* 0x000000d000037945 */ /* 0x000fe20003800200 */
[----:B------:R-:W-:-:S05]  /*11d0*/  FMUL R22, R35, -R35 ;  /* 0x8000002323167220 */ /* 0x000fca0000400000 */
        /* <DEDUP_REMOVED lines=11> */
.L_x_17:
[----:B------:R-:W-:Y:S05]  /*1290*/  BSYNC.RECONVERGENT B3 ;  /* 0x0000000000037941 */ /* 0x000fea0003800200 */
.L_x_16:
[----:B------:R-:W-:Y:S01]  /*12a0*/  IADD3 R0, PT, PT, R2, 0x1800000, RZ ;  /* 0x0180000002007810 */ /* 0x000fe20007ffe0ff */
[----:B------:R-:W-:Y:S03]  /*12b0*/  BSSY.RECONVERGENT B1, `(.L_x_18) ;  /* 0x000000c000017945 */ /* 0x000fe60003800200 */
[----:B------:R-:W-:-:S04]  /*12c0*/  LOP3.LUT R0, R0, 0x7f800000, RZ, 0xc0, !PT ;  /* 0x7f80000000007812 */ /* 0x000fc800078ec0ff */
[----:B------:R-:W-:-:S13]  /*12d0*/  ISETP.GT.U32.AND P0, PT, R0, 0x1ffffff, PT ;  /* 0x01ffffff0000780c */ /* 0x000fda0003f04070 */
[----:B------:R-:W-:Y:S05]  /*12e0*/  @P0 BRA `(.L_x_19) ;  /* 0x0000000000100947 */ /* 0x000fea0003800000 */
[----:B------:R-:W-:Y:S02]  /*12f0*/  MOV R19, R2 ;  /* 0x0000000200137202 */ /* 0x000fe40000000f00 */
[----:B------:R-:W-:-:S07]  /*1300*/  MOV R4, 0x1320 ;  /* 0x0000132000047802 */ /* 0x000fce0000000f00 */
[----:B------:R-:W-:Y:S05]  /*1310*/  CALL.REL.NOINC `($__internal_0_$__cuda_sm20_rcp_rn_f32_slowpath) ;  /* 0x0000002800047944 */ /* 0x000fea0003c00000 */
[----:B------:R-:W-:Y:S05]  /*1320*/  BRA `(.L_x_20) ;  /* 0x0000000000107947 */ /* 0x000fea0003800000 */
.L_x_19:
[----:B------:R-:W0:Y:S02]  /*1330*/  MUFU.RCP R13, R2 ;  /* 0x00000002000d7308 */ /* 0x000e240000001000 */
[----:B0-----:R-:W-:-:S04]  /*1340*/  FFMA R0, R13, R2, -1 ;  /* 0xbf8000000d007423 */ /* 0x001fc80000000002 */
[----:B------:R-:W-:-:S04]  /*1350*/  FADD.FTZ R0, -R0, -RZ ;  /* 0x800000ff00007221 */ /* 0x000fc80000010100 */
[----:B------:R-:W-:-:S07]  /*1360*/  FFMA R13, R13, R0, R13 ;  /* 0x000000000d0d7223 */ /* 0x000fce000000000d */
.L_x_20:
[----:B------:R-:W-:Y:S05]  /*1370*/  BSYNC.RECONVERGENT B1 ;  /* 0x0000000000017941 */ /* 0x000fea0003800200 */
.L_x_18:
[----:B------:R-:W0:Y:S01]  /*1380*/  MUFU.RCP R0, R25 ;  /* 0x0000001900007308 */ /* 0x000e220000001000 */
[----:B------:R-:W-:Y:S01]  /*1390*/  UMOV UR5, 0x40400000 ;  /* 0x4040000000057882 */ /* 0x000fe20000000000 */
[----:B------:R-:W-:Y:S01]  /*13a0*/  BSSY.RECONVERGENT B3, `(.L_x_21) ;  /* 0x000000f000037945 */ /* 0x000fe20003800200 */
[----:B------:R-:W-:Y:S01]  /*13b0*/  MOV R4, UR5 ;  /* 0x0000000500047c02 */ /* 0x000fe20008000f00 */
[----:B------:R-:W-:-:S04]  /*13c0*/  FADD R21, R13, R21 ;  /* 0x000000150d157221 */ /* 0x000fc80000000000 */
[----:B------:R-:W1:Y:S01]  /*13d0*/  FCHK P0, -R4, R25 ;  /* 0x0000001904007302 */ /* 0x000e620000000100 */
[----:B0-----:R-:W-:-:S04]  /*13e0*/  FFMA R3, R0, -R25, 1 ;  /* 0x3f80000000037423 */ /* 0x001fc80000000819 */
[----:B------:R-:W-:-:S04]  /*13f0*/  FFMA R0, R0, R3, R0 ;  /* 0x0000000300007223 */ /* 0x000fc80000000000 */
[----:B------:R-:W-:-:S04]  /*1400*/  FFMA R2, R0, -3, RZ ;  /* 0xc040000000027823 */ /* 0x000fc800000000ff */
[----:B------:R-:W-:-:S04]  /*1410*/  FFMA R3, R2, -R25, -3 ;  /* 0xc040000002037423 */ /* 0x000fc80000000819 */
[----:B------:R-:W-:Y:S01]  /*1420*/  FFMA R3, R0, R3, R2 ;  /* 0x0000000300037223 */ /* 0x000fe20000000002 */
[----:B-1----:R-:W-:Y:S06]  /*1430*/  @!P0 BRA `(.L_x_22) ;  /* 0x0000000000148947 */ /* 0x002fec0003800000 */
[----:B------:R-:W-:Y:S01]  /*1440*/  HFMA2 R3, -RZ, RZ, -2.125, 0 ;  /* 0xc0400000ff037431 */ /* 0x000fe200000001ff */
[----:B------:R-:W-:Y:S02]  /*1450*/  MOV R0, R25 ;  /* 0x0000001900007202 */ /* 0x000fe40000000f00 */
[----:B------:R-:W-:-:S07]  /*1460*/  MOV R14, 0x1480 ;  /* 0x00001480000e7802 */ /* 0x000fce0000000f00 */
[----:B------:R-:W-:Y:S05]  /*1470*/  CALL.REL.NOINC `($__internal_2_$__cuda_sm3x_div_rn_noftz_f32_slowpath) ;  /* 0x0000002800d87944 */ /* 0x000fea0003c00000 */
[----:B------:R-:W-:-:S07]  /*1480*/  MOV R3, R0 ;  /* 0x0000000000037202 */ /* 0x000fce0000000f00 */
.L_x_22:
[----:B------:R-:W-:Y:S05]  /*1490*/  BSYNC.RECONVERGENT B3 ;  /* 0x0000000000037941 */ /* 0x000fea0003800200 */
.L_x_21:
[----:B------:R-:W0:Y:S01]  /*14a0*/  MUFU.RCP R0, R25 ;  /* 0x0000001900007308 */ /* 0x000e220000001000 */
[----:B------:R-:W-:Y:S01]  /*14b0*/  FMUL R2, R39, -1.5 ;  /* 0xbfc0000027027820 */ /* 0x000fe20000400000 */
[----:B------:R-:W-:Y:S01]  /*14c0*/  BSSY.RECONVERGENT B3, `(.L_x_23) ;  /* 0x000000f000037945 */ /* 0x000fe20003800200 */
[----:B------:R-:W-:Y:S01]  /*14d0*/  FMUL R20, R22, R3 ;  /* 0x0000000316147220 */ /* 0x000fe20000400000 */
[----:B------:R-:W-:-:S04]  /*14e0*/  FADD R18, R35, R35 ;  /* 0x0000002323127221 */ /* 0x000fc80000000000 */
        /* <DEDUP_REMOVED lines=8> */
[----:B------:R-:W-:Y:S02]  /*1570*/  MOV R0, R25 ;  /* 0x0000001900007202 */ /* 0x000fe40000000f00 */
[----:B------:R-:W-:-:S07]  /*1580*/  MOV R14, 0x15a0 ;  /* 0x000015a0000e7802 */ /* 0x000fce0000000f00 */
[----:B------:R-:W-:Y:S05]  /*1590*/  CALL.REL.NOINC `($__internal_2_$__cuda_sm3x_div_rn_noftz_f32_slowpath) ;  /* 0x0000002800907944 */ /* 0x000fea0003c00000 */
[----:B------:R-:W-:-:S07]  /*15a0*/  MOV R4, R0 ;  /* 0x0000000000047202 */ /* 0x000fce0000000f00 */
.L_x_24:
[----:B------:R-:W-:Y:S05]  /*15b0*/  BSYNC.RECONVERGENT B3 ;  /* 0x0000000000037941 */ /* 0x000fea0003800200 */
.L_x_23:
[----:B------:R-:W0:Y:S01]  /*15c0*/  MUFU.RCP R0, R25 ;  /* 0x0000001900007308 */ /* 0x000e220000001000 */
[----:B------:R-:W-:Y:S01]  /*15d0*/  UMOV UR5, 0x3fc00000 ;  /* 0x3fc0000000057882 */ /* 0x000fe20000000000 */
[----:B------:R-:W-:Y:S01]  /*15e0*/  BSSY.RECONVERGENT B3, `(.L_x_25) ;  /* 0x0000011000037945 */ /* 0x000fe20003800200 */
[----:B------:R-:W-:Y:S01]  /*15f0*/  MOV R14, UR5 ;  /* 0x00000005000e7c02 */ /* 0x000fe20008000f00 */
[----:B------:R-:W-:-:S04]  /*1600*/  FMUL R19, R18, R23 ;  /* 0x0000001712137220 */ /* 0x000fc80000400000 */
[----:B------:R-:W1:Y:S01]  /*1610*/  FCHK P0, -R14, R25 ;  /* 0x000000190e007302 */ /* 0x000e620000000100 */
[----:B0-----:R-:W-:-:S04]  /*1620*/  FFMA R3, R0, -R25, 1 ;  /* 0x3f80000000037423 */ /* 0x001fc80000000819 */
[----:B------:R-:W-:Y:S01]  /*1630*/  FFMA R0, R0, R3, R0 ;  /* 0x0000000300007223 */ /* 0x000fe20000000000 */
[----:B------:R-:W-:-:S03]  /*1640*/  FADD R3, R4, -R23 ;  /* 0x8000001704037221 */ /* 0x000fc60000000000 */
[----:B------:R-:W-:-:S04]  /*1650*/  FFMA R13, R0, -1.5, RZ ;  /* 0xbfc00000000d7823 */ /* 0x000fc800000000ff */
[----:B------:R-:W-:-:S04]  /*1660*/  FFMA R2, R13, -R25, -1.5 ;  /* 0xbfc000000d027423 */ /* 0x000fc80000000819 */
[----:B------:R-:W-:Y:S01]  /*1670*/  FFMA R13, R0, R2, R13 ;  /* 0x00000002000d7223 */ /* 0x000fe2000000000d */
[----:B------:R-:W-:Y:S01]  /*1680*/  FMUL R2, R18, R3 ;  /* 0x0000000312027220 */ /* 0x000fe20000400000 */
[----:B-1----:R-:W-:Y:S06]  /*1690*/  @!P0 BRA `(.L_x_26) ;  /* 0x0000000000148947 */ /* 0x002fec0003800000 */
[----:B------:R-:W-:Y:S01]  /*16a0*/  HFMA2 R3, -RZ, RZ, -1.9375, 0 ;  /* 0xbfc00000ff037431 */ /* 0x000fe200000001ff */
[----:B------:R-:W-:Y:S02]  /*16b0*/  MOV R0, R25 ;  /* 0x0000001900007202 */ /* 0x000fe40000000f00 */
[----:B------:R-:W-:-:S07]  /*16c0*/  MOV R14, 0x16e0 ;  /* 0x000016e0000e7802 */ /* 0x000fce0000000f00 */
[----:B------:R-:W-:Y:S05]  /*16d0*/  CALL.REL.NOINC `($__internal_2_$__cuda_sm3x_div_rn_noftz_f32_slowpath) ;  /* 0x0000002800407944 */ /* 0x000fea0003c00000 */
[----:B------:R-:W-:-:S07]  /*16e0*/  MOV R13, R0 ;  /* 0x00000000000d7202 */ /* 0x000fce0000000f00 */
.L_x_26:
[----:B------:R-:W-:Y:S05]  /*16f0*/  BSYNC.RECONVERGENT B3 ;  /* 0x0000000000037941 */ /* 0x000fea0003800200 */
.L_x_25:
[----:B------:R-:W0:Y:S01]  /*1700*/  MUFU.RCP R4, R25 ;  /* 0x0000001900047308 */ /* 0x000e220000001000 */
[----:B------:R-:W-:Y:S01]  /*1710*/  FMUL R0, R35, 3 ;  /* 0x4040000023007820 */ /* 0x000fe20000400000 */
[----:B------:R-:W-:Y:S01]  /*1720*/  BSSY.RECONVERGENT B3, `(.L_x_27) ;  /* 0x000000e000037945 */ /* 0x000fe20003800200 */
[----:B------:R-:W-:Y:S02]  /*1730*/  FMUL R18, R18, R13 ;  /* 0x0000000d12127220 */ /* 0x000fe40000400000 */
[----:B------:R-:W-:-:S04]  /*1740*/  FMUL R14, R39, R0 ;  /* 0x00000000270e7220 */ /* 0x000fc80000400000 */
        /* <DEDUP_REMOVED lines=11> */
.L_x_28:
[----:B------:R-:W-:Y:S05]  /*1800*/  BSYNC.RECONVERGENT B3 ;  /* 0x0000000000037941 */ /* 0x000fea0003800200 */
.L_x_27:
[CC--:B------:R-:W-:Y:S01]  /*1810*/  FMUL R4, R30.reuse, R28.reuse ;  /* 0x0000001c1e047220 */ /* 0x0c0fe20000400000 */
[----:B------:R-:W-:Y:S01]  /*1820*/  FMUL R15, R30, R31 ;  /* 0x0000001f1e0f7220 */ /* 0x000fe20000400000 */
[----:B------:R-:W-:Y:S01]  /*1830*/  FMUL R16, R31, R28 ;  /* 0x0000001c1f107220 */ /* 0x000fe20000400000 */
[----:B------:R-:W-:Y:S01]  /*1840*/  FFMA R25, R29, R23, R24 ;  /* 0x000000171d197223 */ /* 0x000fe20000000018 */
[C---:B------:R-:W-:Y:S01]  /*1850*/  FMUL R13, R20.reuse, R4 ;  /* 0x00000004140d7220 */ /* 0x040fe20000400000 */
[C---:B------:R-:W-:Y:S01]  /*1860*/  FMUL R14, R20.reuse, R15 ;  /* 0x0000000f140e7220 */ /* 0x040fe20000400000 */
[----:B------:R-:W-:Y:S01]  /*1870*/  FMUL R35, R20, R16 ;  /* 0x0000001014237220 */ /* 0x000fe20000400000 */
[----:B------:R-:W-:Y:S01]  /*1880*/  BSSY.RECONVERGENT B3, `(.L_x_29) ;  /* 0x0000034000037945 */ /* 0x000fe20003800200 */
[CCC-:B------:R-:W-:Y:S01]  /*1890*/  FFMA R3, -R4.reuse, R23.reuse, R13.reuse ;  /* 0x0000001704037223 */ /* 0x1c0fe2000000010d */
[-C--:B------:R-:W-:Y:S01]  /*18a0*/  FFMA R13, R4, -R23.reuse, -R13 ;  /* 0x80000017040d7223 */ /* 0x080fe2000000080d */
[-C--:B------:R-:W-:Y:S01]  /*18b0*/  FFMA R17, R15, -R23.reuse, -R14 ;  /* 0x800000170f117223 */ /* 0x080fe2000000080e */
[-CC-:B------:R-:W-:Y:S01]  /*18c0*/  FFMA R4, R26, R23.reuse, R24.reuse ;  /* 0x000000171a047223 */ /* 0x180fe20000000018 */
[CCC-:B------:R-:W-:Y:S01]  /*18d0*/  FFMA R14, -R16.reuse, R23.reuse, R35.reuse ;  /* 0x00000017100e7223 */ /* 0x1c0fe20000000123 */
[-C--:B------:R-:W-:Y:S01]  /*18e0*/  FFMA R24, R27, R23.reuse, R24 ;  /* 0x000000171b187223 */ /* 0x080fe20000000018 */
[----:B------:R-:W-:Y:S01]  /*18f0*/  FFMA R16, R16, -R23, -R35 ;  /* 0x8000001710107223 */ /* 0x000fe20000000823 */
[C---:B------:R-:W-:Y:S01]  /*1900*/  FMUL R23, R29.reuse, R20 ;  /* 0x000000141d177220 */ /* 0x040fe20000400000 */
[----:B------:R-:W-:Y:S01]  /*1910*/  FFMA R29, R29, R18, R19 ;  /* 0x000000121d1d7223 */ /* 0x000fe20000000013 */
[----:B------:R-:W-:-:S02]  /*1920*/  FMUL R15, R28, R15 ;  /* 0x0000000f1c0f7220 */ /* 0x000fc40000400000 */
[-C--:B------:R-:W-:Y:S01]  /*1930*/  FFMA R42, R22, R21.reuse, R23 ;  /* 0x00000015162a7223 */ /* 0x080fe20000000017 */
[-C--:B------:R-:W-:Y:S01]  /*1940*/  FMUL R23, R26, R20.reuse ;  /* 0x000000141a177220 */ /* 0x080fe20000400000 */
[----:B------:R-:W-:Y:S02]  /*1950*/  FMUL R20, R27, R20 ;  /* 0x000000141b147220 */ /* 0x000fe40000400000 */
[----:B------:R-:W-:Y:S01]  /*1960*/  FADD R25, -R25, -R42 ;  /* 0x8000002a19197221 */ /* 0x000fe20000000100 */
[CC--:B------:R-:W-:Y:S01]  /*1970*/  FFMA R23, R22.reuse, R21.reuse, R23 ;  /* 0x0000001516177223 */ /* 0x0c0fe20000000017 */
[----:B------:R-:W-:Y:S01]  /*1980*/  FFMA R21, R22, R21, R20 ;  /* 0x0000001516157223 */ /* 0x000fe20000000014 */
[--C-:B------:R-:W-:Y:S01]  /*1990*/  FFMA R20, R19, 2, R2.reuse ;  /* 0x4000000013147823 */ /* 0x100fe20000000002 */
[----:B------:R-:W-:Y:S01]  /*19a0*/  FFMA R29, -R28, R29, R25 ;  /* 0x0000001d1c1d7223 */ /* 0x000fe20000000119 */
[-CC-:B------:R-:W-:Y:S01]  /*19b0*/  FFMA R25, R26, R18.reuse, R19.reuse ;  /* 0x000000121a197223 */ /* 0x180fe20000000013 */
[CC--:B------:R-:W-:Y:S01]  /*19c0*/  FFMA R19, R27.reuse, R18.reuse, R19 ;  /* 0x000000121b137223 */ /* 0x0c0fe20000000013 */
[C---:B------:R-:W-:Y:S01]  /*19d0*/  FFMA R2, R27.reuse, R18, R2 ;  /* 0x000000121b027223 */ /* 0x040fe20000000002 */
[----:B------:R-:W-:Y:S01]  /*19e0*/  FFMA R29, R28, R0, R29 ;  /* 0x000000001c1d7223 */ /* 0x000fe2000000001d */
[----:B------:R-:W-:Y:S01]  /*19f0*/  FFMA R27, R27, R18, R20 ;  /* 0x000000121b1b7223 */ /* 0x000fe20000000014 */
[----:B------:R-:W-:Y:S01]  /*1a00*/  FFMA R18, R18, -R15, R17 ;  /* 0x8000000f12127223 */ /* 0x000fe20000000011 */
[----:B------:R-:W-:-:S02]  /*1a10*/  HFMA2 R15, -RZ, RZ, 1.408203125, -45152 ;  /* 0x3da2f983ff0f7431 */ /* 0x000fc400000001ff */
[----:B------:R-:W-:Y:S01]  /*1a20*/  FMUL R20, R34, R29 ;  /* 0x0000001d22147220 */ /* 0x000fe20000400000 */
[----:B------:R-:W-:Y:S01]  /*1a30*/  FFMA R3, R30, R19, R3 ;  /* 0x000000131e037223 */ /* 0x000fe20000000003 */
[----:B------:R-:W-:Y:S01]  /*1a40*/  MOV R22, 0x41490fdb ;  /* 0x41490fdb00167802 */ /* 0x000fe20000000f00 */
[----:B------:R-:W-:Y:S01]  /*1a50*/  FADD R23, -R4, -R23 ;  /* 0x8000001704177221 */ /* 0x000fe20000000100 */
[----:B------:R-:W-:Y:S01]  /*1a60*/  FFMA R29, R33, R18, R20 ;  /* 0x00000012211d7223 */ /* 0x000fe20000000014 */
[----:B------:R-:W-:Y:S01]  /*1a70*/  FADD R17, -R24, R21 ;  /* 0x0000001518117221 */ /* 0x000fe20000000100 */
[----:B------:R-:W-:Y:S01]  /*1a80*/  FFMA R13, -R30, R2, R13 ;  /* 0x000000021e0d7223 */ /* 0x000fe2000000010d */
[----:B------:R-:W-:Y:S01]  /*1a90*/  FFMA R23, -R28, R25, R23 ;  /* 0x000000191c177223 */ /* 0x000fe20000000117 */
[----:B------:R-:W-:Y:S01]  /*1aa0*/  FFMA R3, R32, R3, R29 ;  /* 0x0000000320037223 */ /* 0x000fe2000000001d */
[----:B------:R-:W-:Y:S01]  /*1ab0*/  FFMA R20, R15, -R22, 1 ;  /* 0x3f8000000f147423 */ /* 0x000fe20000000816 */
[C---:B------:R-:W-:Y:S01]  /*1ac0*/  FFMA R2, -R31.reuse, R2, R16 ;  /* 0x000000021f027223 */ /* 0x040fe20000000110 */
[----:B------:R-:W-:Y:S01]  /*1ad0*/  FFMA R21, R31, R19, R14 ;  /* 0x000000131f157223 */ /* 0x000fe2000000000e */
[----:B------:R-:W0:Y:S01]  /*1ae0*/  FCHK P0, R3, 12.566370964050292969 ;  /* 0x41490fdb03007902 */ /* 0x000e220000000000 */
[----:B------:R-:W-:Y:S01]  /*1af0*/  FFMA R20, R20, R15, 0.079577468335628509521 ;  /* 0x3da2f98314147423 */ /* 0x000fe2000000000f */
[C---:B------:R-:W-:Y:S01]  /*1b00*/  FFMA R19, R28.reuse, R27, R17 ;  /* 0x0000001b1c137223 */ /* 0x040fe20000000011 */
[-C--:B------:R-:W-:Y:S01]  /*1b10*/  FFMA R28, R28, R0.reuse, R23 ;  /* 0x000000001c1c7223 */ /* 0x080fe20000000017 */
[----:B------:R-:W-:Y:S01]  /*1b20*/  FFMA R23, -R30, R0, R13 ;  /* 0x000000001e177223 */ /* 0x000fe2000000010d */
[----:B------:R-:W-:Y:S01]  /*1b30*/  FFMA R4, R3, R20, RZ ;  /* 0x0000001403047223 */ /* 0x000fe200000000ff */
[----:B------:R-:W-:-:S03]  /*1b40*/  FFMA R2, -R31, R0, R2 ;  /* 0x000000001f027223 */ /* 0x000fc60000000102 */
[----:B------:R-:W-:-:S04]  /*1b50*/  FFMA R15, R4, -12.566370964050292969, R3 ;  /* 0xc1490fdb040f7823 */ /* 0x000fc80000000003 */
[----:B------:R-:W-:Y:S01]  /*1b60*/  FFMA R4, R20, R15, R4 ;  /* 0x0000000f14047223 */ /* 0x000fe20000000004 */
[----:B0-----:R-:W-:Y:S06]  /*1b70*/  @!P0 BRA `(.L_x_30) ;  /* 0x0000000000108947 */ /* 0x001fec0003800000 */
[----:B------:R-:W-:Y:S02]  /*1b80*/  MOV R0, 0x41490fdb ;  /* 0x41490fdb00007802 */ /* 0x000fe40000000f00 */
[----:B------:R-:W-:-:S07]  /*1b90*/  MOV R14, 0x1bb0 ;  /* 0x00001bb0000e7802 */ /* 0x000fce0000000f00 */
[----:B------:R-:W-:Y:S05]  /*1ba0*/  CALL.REL.NOINC `($__internal_2_$__cuda_sm3x_div_rn_noftz_f32_slowpath) ;  /* 0x00000024000c7944 */ /* 0x000fea0003c00000 */
[----:B------:R-:W-:-:S07]  /*1bb0*/  MOV R4, R0 ;  /* 0x0000000000047202 */ /* 0x000fce0000000f00 */
.L_x_30:
[----:B------:R-:W-:Y:S05]  /*1bc0*/  BSYNC.RECONVERGENT B3 ;  /* 0x0000000000037941 */ /* 0x000fea0003800200 */
.L_x_29:
[----:B------:R-:W-:Y:S01]  /*1bd0*/  FMUL R3, R33, R28 ;  /* 0x0000001c21037220 */ /* 0x000fe20000400000 */
[----:B------:R-:W-:Y:S01]  /*1be0*/  HFMA2 R0, -RZ, RZ, 1.408203125, -45152 ;  /* 0x3da2f983ff007431 */ /* 0x000fe200000001ff */
[----:B------:R-:W-:Y:S01]  /*1bf0*/  MOV R13, 0x41490fdb ;  /* 0x41490fdb000d7802 */ /* 0x000fe20000000f00 */
[----:B------:R-:W-:Y:S01]  /*1c00*/  BSSY.RECONVERGENT B3, `(.L_x_31) ;  /* 0x0000010000037945 */ /* 0x000fe20003800200 */
[----:B------:R-:W-:Y:S01]  /*1c10*/  FFMA R3, R34, R18, R3 ;  /* 0x0000001222037223 */ /* 0x000fe20000000003 */
[----:B------:R-:W-:-:S03]  /*1c20*/  FADD R5, R4, R5 ;  /* 0x0000000504057221 */ /* 0x000fc60000000000 */
[----:B------:R-:W-:Y:S01]  /*1c30*/  FFMA R16, R32, R21, R3 ;  /* 0x0000001520107223 */ /* 0x000fe20000000003 */
[----:B------:R-:W-:-:S03]  /*1c40*/  FFMA R13, R0, -R13, 1 ;  /* 0x3f800000000d7423 */ /* 0x000fc6000000080d */
[----:B------:R-:W0:Y:S01]  /*1c50*/  FCHK P0, R16, 12.566370964050292969 ;  /* 0x41490fdb10007902 */ /* 0x000e220000000000 */
[----:B------:R-:W-:-:S04]  /*1c60*/  FFMA R0, R13, R0, 0.079577468335628509521 ;  /* 0x3da2f9830d007423 */ /* 0x000fc80000000000 */
[----:B------:R-:W-:-:S04]  /*1c70*/  FFMA R3, R0, R16, RZ ;  /* 0x0000001000037223 */ /* 0x000fc800000000ff */
[----:B------:R-:W-:-:S04]  /*1c80*/  FFMA R14, R3, -12.566370964050292969, R16 ;  /* 0xc1490fdb030e7823 */ /* 0x000fc80000000010 */
[----:B------:R-:W-:Y:S01]  /*1c90*/  FFMA R3, R0, R14, R3 ;  /* 0x0000000e00037223 */ /* 0x000fe20000000003 */
[----:B0-----:R-:W-:Y:S06]  /*1ca0*/  @!P0 BRA `(.L_x_32) ;  /* 0x0000000000148947 */ /* 0x001fec0003800000 */
[----:B------:R-:W-:Y:S02]  /*1cb0*/  MOV R3, R16 ;  /* 0x0000001000037202 */ /* 0x000fe40000000f00 */
[----:B------:R-:W-:Y:S02]  /*1cc0*/  MOV R0, 0x41490fdb ;  /* 0x41490fdb00007802 */ /* 0x000fe40000000f00 */
[----:B------:R-:W-:-:S07]  /*1cd0*/  MOV R14, 0x1cf0 ;  /* 0x00001cf0000e7802 */ /* 0x000fce0000000f00 */
[----:B------:R-:W-:Y:S05]  /*1ce0*/  CALL.REL.NOINC `($__internal_2_$__cuda_sm3x_div_rn_noftz_f32_slowpath) ;  /* 0x0000002000bc7944 */ /* 0x000fea0003c00000 */
[----:B------:R-:W-:-:S07]  /*1cf0*/  MOV R3, R0 ;  /* 0x0000000000037202 */ /* 0x000fce0000000f00 */
.L_x_32:
[----:B------:R-:W-:Y:S05]  /*1d00*/  BSYNC.RECONVERGENT B3 ;  /* 0x0000000000037941 */ /* 0x000fea0003800200 */
.L_x_31:
        /* <DEDUP_REMOVED lines=18> */
.L_x_34:
[----:B------:R-:W-:Y:S05]  /*1e30*/  BSYNC.RECONVERGENT B3 ;  /* 0x0000000000037941 */ /* 0x000fea0003800200 */
.L_x_33:
[----:B------:R-:W-:Y:S01]  /*1e40*/  FADD R7, R0, R7 ;  /* 0x0000000700077221 */ /* 0x000fe20000000000 */
[----:B------:R-:W-:Y:S01]  /*1e50*/  IADD3 R37, PT, PT, R37, 0xc, RZ ;  /* 0x0000000c25257810 */ /* 0x000fe20007ffe0ff */
[----:B------:R-:W-:Y:S06]  /*1e60*/  @P4 BRA `(.L_x_35) ;  /* 0xffffffe400c44947 */ /* 0x000fec000383ffff */
.L_x_2:
[----:B------:R-:W-:Y:S05]  /*1e70*/  BSYNC.RECONVERGENT B0 ;  /* 0x0000000000007941 */ /* 0x000fea0003800200 */
.L_x_1:
[----:B------:R-:W-:Y:S06]  /*1e80*/  BAR.SYNC.DEFER_BLOCKING 0x0 ;  /* 0x0000000000007b1d */ /* 0x000fec0000010000 */
[----:B------:R-:W-:Y:S05]  /*1e90*/  @P6 BRA `(.L_x_36) ;  /* 0xffffffe400386947 */ /* 0x000fea000383ffff */
.L_x_0:
[----:B------:R-:W1:Y:S01]  /*1ea0*/  LDCU UR4, c[0x0][0x3a4] ;  /* 0x00007480ff0477ac */ /* 0x000e620008000800 */
[----:B------:R-:W-:-:S05]  /*1eb0*/  IADD3 R3, PT, PT, -R43, RZ, RZ ;  /* 0x000000ff2b037210 */ /* 0x000fca0007ffe1ff */
[----:B-1----:R-:W-:-:S05]  /*1ec0*/  IMAD R38, R40, R3, UR4 ;  /* 0x0000000428267e24 */ /* 0x002fca000f8e0203 */
[----:B------:R-:W-:-:S13]  /*1ed0*/  ISETP.GE.AND P0, PT, R38, 0x1, PT ;  /* 0x000000012600780c */ /* 0x000fda0003f06270 */
[----:B------:R-:W-:Y:S05]  /*1ee0*/  @!P0 BRA `(.L_x_37) ;  /* 0x0000001800d48947 */ /* 0x000fea0003800000 */
[----:B------:R-:W-:Y:S01]  /*1ef0*/  ISETP.GE.U32.AND P0, PT, R45, R38, PT ;  /* 0x000000262d00720c */ /* 0x000fe20003f06070 */
[----:B------:R-:W-:-:S12]  /*1f00*/  BSSY.RECONVERGENT B0, `(.L_x_38) ;  /* 0x0000014000007945 */ /* 0x000fd80003800200 */
[----:B------:R-:W-:Y:S05]  /*1f10*/  @P0 BRA `(.L_x_39) ;  /* 0x0000000000480947 */ /* 0x000fea0003800000 */
[----:B------:R-:W1:Y:S01]  /*1f20*/  LDC.64 R2, c[0x0][0x390] ;  /* 0x0000e400ff027b82 */ /* 0x000e620000000a00 */
[----:B------:R-:W-:-:S07]  /*1f30*/  IMAD R43, R43, R12, R45 ;  /* 0x0000000c2b2b7224 */ /* 0x000fce00078e022d */
[----:B------:R-:W2:Y:S01]  /*1f40*/  LDC.64 R14, c[0x0][0x398] ;  /* 0x0000e600ff0e7b82 */ /* 0x000ea20000000a00 */
[----:B-1----:R-:W-:-:S05]  /*1f50*/  IMAD.WIDE R2, R43, 0xc, R2 ;  /* 0x0000000c2b027825 */ /* 0x002fca00078e0202 */
[----:B0-----:R-:W3:Y:S01]  /*1f60*/  LDG.E R0, desc[UR8][R2.64] ;  /* 0x0000000802007981 */ /* 0x001ee2000c1e1900 */
[----:B--2---:R-:W-:-:S03]  /*1f70*/  IMAD.WIDE R14, R43, 0xc, R14 ;  /* 0x0000000c2b0e7825 */ /* 0x004fc600078e020e */
[----:B------:R-:W2:Y:S04]  /*1f80*/  LDG.E R4, desc[UR8][R2.64+0x4] ;  /* 0x0000040802047981 */ /* 0x000ea8000c1e1900 */
[----:B------:R-:W4:Y:S04]  /*1f90*/  LDG.E R16, desc[UR8][R2.64+0x8] ;  /* 0x0000080802107981 */ /* 0x000f28000c1e1900 */
[----:B------:R-:W4:Y:S04]  /*1fa0*/  LDG.E R13, desc[UR8][R14.64] ;  /* 0x000000080e0d7981 */ /* 0x000f28000c1e1900 */
[----:B------:R-:W4:Y:S04]  /*1fb0*/  LDG.E R17, desc[UR8][R14.64+0x4] ;  /* 0x000004080e117981 */ /* 0x000f28000c1e1900 */
[----:B------:R-:W4:Y:S01]  /*1fc0*/  LDG.E R18, desc[UR8][R14.64+0x8] ;  /* 0x000008080e127981 */ /* 0x000f22000c1e1900 */
[----:B------:R-:W-:-:S03]  /*1fd0*/  IMAD R20, R12, 0xc, R41 ;  /* 0x0000000c0c147824 */ /* 0x000fc600078e0229 */
[----:B---3--:R1:W-:Y:S04]  /*1fe0*/  STS [R41], R0 ;  /* 0x0000000029007388 */ /* 0x0083e80000000800 */
[----:B--2---:R1:W-:Y:S04]  /*1ff0*/  STS [R41+0x4], R4 ;  /* 0x0000040429007388 */ /* 0x0043e80000000800 */
[----:B----4-:R1:W-:Y:S04]  /*2000*/  STS [R41+0x8], R16 ;  /* 0x0000081029007388 */ /* 0x0103e80000000800 */
[----:B------:R1:W-:Y:S04]  /*2010*/  STS [R20], R13 ;  /* 0x0000000d14007388 */ /* 0x0003e80000000800 */
[----:B------:R1:W-:Y:S04]  /*2020*/  STS [R20+0x4], R17 ;  /* 0x0000041114007388 */ /* 0x0003e80000000800 */
[----:B------:R1:W-:Y:S02]  /*2030*/  STS [R20+0x8], R18 ;  /* 0x0000081214007388 */ /* 0x0003e40000000800 */
.L_x_39:
[----:B------:R-:W-:Y:S05]  /*2040*/  BSYNC.RECONVERGENT B0 ;  /* 0x0000000000007941 */ /* 0x000fea0003800200 */
.L_x_38:
[----:B------:R-:W2:Y:S01]  /*2050*/  LDCU UR4, c[0x0][0x3a8] ;  /* 0x00007500ff0477ac */ /* 0x000ea20008000800 */
[----:B------:R-:W-:Y:S01]  /*2060*/  BSSY.RECONVERGENT B0, `(.L_x_40) ;  /* 0x000019c000007945 */ /* 0x000fe20003800200 */
[----:B------:R-:W-:Y:S01]  /*2070*/  BAR.SYNC.DEFER_BLOCKING 0x0 ;  /* 0x0000000000007b1d */ /* 0x000fe20000010000 */
[----:B--2---:R-:W-:-:S13]  /*2080*/  ISETP.GE.AND P0, PT, R11, UR4, PT ;  /* 0x000000040b007c0c */ /* 0x004fda000bf06270 */
[----:B------:R-:W-:Y:S05]  /*2090*/  @P0 BRA `(.L_x_41) ;  /* 0x0000001800600947 */ /* 0x000fea0003800000 */
[----:B------:R-:W2:Y:S01]  /*20a0*/  S2UR UR5, SR_CgaCtaId ;  /* 0x00000000000579c3 */ /* 0x000ea20000008800 */
[----:B------:R-:W-:Y:S01]  /*20b0*/  UMOV UR4, 0x400 ;  /* 0x0000040000047882 */ /* 0x000fe20000000000 */
[----:B------:R-:W-:-:S06]  /*20c0*/  HFMA2 R36, -RZ, RZ, 0, 0 ;  /* 0x00000000ff247431 */ /* 0x000fcc00000001ff */
[----:B01----:R-:W0:Y:S01]  /*20d0*/  LDC R20, c[0x0][0x3a0] ;  /* 0x0000e800ff147b82 */ /* 0x003e220000000800 */
[----:B--2---:R-:W-:-:S04]  /*20e0*/  ULEA UR4, UR5, UR4, 0x18 ;  /* 0x0000000405047291 */ /* 0x004fc8000f8ec0ff */
[----:B------:R-:W-:Y:S01]  /*20f0*/  UIADD3 UR4, UPT, UPT, UR4, 0x8, URZ ;  /* 0x0000000804047890 */ /* 0x000fe2000fffe0ff */
[----:B0-----:R-:W-:-:S05]  /*2100*/  FMUL R20, R20, R20 ;  /* 0x0000001414147220 */ /* 0x001fca0000400000 */
[----:B------:R-:W-:Y:S01]  /*2110*/  MOV R43, UR4 ;  /* 0x00000004002b7c02 */ /* 0x000fe20008000f00 */
[C---:B------:R-:W-:Y:S01]  /*2120*/  FMUL R18, R20.reuse, 0.5 ;  /* 0x3f00000014127820 */ /* 0x040fe20000400000 */
[C---:B------:R-:W-:Y:S01]  /*2130*/  FMUL R40, R20.reuse, 3 ;  /* 0x4040000014287820 */ /* 0x040fe20000400000 */
[----:B------:R-:W-:-:S07]  /*2140*/  FMUL R2, R20, -1.5 ;  /* 0xbfc0000014027820 */ /* 0x000fce0000400000 */
.L_x_74:
[----:B------:R-:W0:Y:S01]  /*2150*/  LDS R3, [R43+-0x8] ;  /* 0xfffff8002b037984 */ /* 0x000e220000000800 */
[----:B------:R-:W-:Y:S01]  /*2160*/  IMAD R4, R12, 0xc, R43 ;  /* 0x0000000c0c047824 */ /* 0x000fe200078e022b */
[----:B------:R-:W-:Y:S01]  /*2170*/  IADD3 R38, P0, PT, R38, -0x1, RZ ;  /* 0xffffffff26267810 */ /* 0x000fe20007f1e0ff */
[----:B------:R-:W-:Y:S01]  /*2180*/  BSSY.RECONVERGENT B1, `(.L_x_42) ;  /* 0x000001e000017945 */ /* 0x000fe20003800200 */
[----:B------:R-:W1:Y:S02]  /*2190*/  LDS R0, [R43+-0x4] ;  /* 0xfffffc002b007984 */ /* 0x000e640000000800 */
[----:B------:R-:W-:Y:S02]  /*21a0*/  IADD3.X R36, PT, PT, R36, -0x1, RZ, P0, !PT ;  /* 0xffffffff24247810 */ /* 0x000fe400007fe4ff */
[----:B------:R-:W2:Y:S01]  /*21b0*/  LDS R37, [R43] ;  /* 0x000000002b257984 */ /* 0x000ea20000000800 */
[----:B------:R-:W-:-:S03]  /*21c0*/  ISETP.NE.U32.AND P4, PT, R38, RZ, PT ;  /* 0x000000ff2600720c */ /* 0x000fc60003f85070 */
[----:B------:R-:W3:Y:S01]  /*21d0*/  LDS R35, [R4+-0x8] ;  /* 0xfffff80004237984 */ /* 0x000ee20000000800 */
[----:B------:R-:W-:-:S03]  /*21e0*/  ISETP.NE.AND.EX P4, PT, R36, RZ, PT, P4 ;  /* 0x000000ff2400720c */ /* 0x000fc60003f85340 */
[----:B------:R-:W4:Y:S04]  /*21f0*/  LDS R34, [R4+-0x4] ;  /* 0xfffffc0004227984 */ /* 0x000f280000000800 */
[----:B------:R2:W3:Y:S01]  /*2200*/  LDS R33, [R4] ;  /* 0x0000000004217984 */ /* 0x0004e20000000800 */
[----:B0----5:R-:W-:Y:S01]  /*2210*/  FADD R32, R10, -R3 ;  /* 0x800000030a207221 */ /* 0x021fe20000000000 */
[----:B-1----:R-:W-:-:S03]  /*2220*/  FADD R31, R9, -R0 ;  /* 0x80000000091f7221 */ /* 0x002fc60000000000 */
        /* <DEDUP_REMOVED lines=11> */
[----:B------:R-:W-:-:S07]  /*22e0*/  MOV R4, 0x2300 ;  /* 0x0000230000047802 */ /* 0x000fce0000000f00 */
[----:B------:R-:W-:Y:S05]  /*22f0*/  CALL.REL.NOINC `($__internal_1_$__cuda_sm20_sqrt_rn_f32_slowpath) ;  /* 0x0000001800e07944 */ /* 0x000fea0003c00000 */
[----:B------:R-:W-:Y:S01]  /*2300*/  MOV R21, R16 ;  /* 0x0000001000157202 */ /* 0x000fe20000000f00 */
[----:B------:R-:W-:Y:S06]  /*2310*/  BRA `(.L_x_44) ;  /* 0x0000000000107947 */ /* 0x000fec0003800000 */
.L_x_43:
[----:B------:R-:W-:Y:S01]  /*2320*/  FMUL.FTZ R21, R0, R3 ;  /* 0x0000000300157220 */ /* 0x000fe20000410000 */
[----:B------:R-:W-:-:S03]  /*2330*/  FMUL.FTZ R3, R3, 0.5 ;  /* 0x3f00000003037820 */ /* 0x000fc60000410000 */
[----:B------:R-:W-:-:S04]  /*2340*/  FFMA R0, -R21, R21, R0 ;  /* 0x0000001515007223 */ /* 0x000fc80000000100 */
[----:B------:R-:W-:-:S07]  /*2350*/  FFMA R21, R0, R3, R21 ;  /* 0x0000000300157223 */ /* 0x000fce0000000015 */
.L_x_44:
[----:B------:R-:W-:Y:S05]  /*2360*/  BSYNC.RECONVERGENT B1 ;  /* 0x0000000000017941 */ /* 0x000fea0003800200 */
.L_x_42:
[C---:B------:R-:W-:Y:S01]  /*2370*/  FMUL R0, |R21|.reuse, 16777216 ;  /* 0x4b80000015007820 */ /* 0x040fe20000400200 */
[C---:B------:R-:W-:Y:S01]  /*2380*/  FSETP.GEU.AND P0, PT, |R21|.reuse, 1.175494350822287508e-38, PT ;  /* 0x008000001500780b */ /* 0x040fe20003f0e200 */
[----:B------:R-:W-:Y:S01]  /*2390*/  HFMA2 R22, -RZ, RZ, 0.771484375, 0.21533203125 ;  /* 0x3a2c32e4ff167431 */ /* 0x000fe200000001ff */
[----:B------:R-:W-:Y:S01]  /*23a0*/  FSETP.NEU.AND P5, PT, R21, 1, PT ;  /* 0x3f8000001500780b */ /* 0x000fe20003fad000 */
[----:B------:R-:W-:Y:S01]  /*23b0*/  BSSY.RECONVERGENT B1, `(.L_x_45) ;  /* 0x0000044000017945 */ /* 0x000fe20003800200 */
[----:B------:R-:W-:Y:S01]  /*23c0*/  FSEL R0, R0, |R21|, !P0 ;  /* 0x4000001500007208 */ /* 0x000fe20004000000 */
[----:B------:R-:W-:-:S03]  /*23d0*/  HFMA2 R19, -RZ, RZ, 1.875, 0 ;  /* 0x3f800000ff137431 */ /* 0x000fc600000001ff */
        /* <DEDUP_REMOVED lines=26> */
[----:B------:R-:W-:-:S04]  /*2580*/  FFMA R13, R14, R4, R13 ;  /* 0x000000040e0d7223 */ /* 0x000fc8000000000d */
[----:B------:R-:W-:-:S04]  /*2590*/  FFMA R13, R3, R16, R13 ;  /* 0x00000010030d7223 */ /* 0x000fc8000000000d */
[----:B------:R-:W-:-:S04]  /*25a0*/  FADD R23, R0, R13 ;  /* 0x0000000d00177221 */ /* 0x000fc80000000000 */
[----:B------:R-:W-:Y:S01]  /*25b0*/  FMUL R4, R23, 3 ;  /* 0x4040000017047820 */ /* 0x000fe20000400000 */
[----:B------:R-:W-:-:S03]  /*25c0*/  FADD R22, -R0, R23 ;  /* 0x0000001700167221 */ /* 0x000fc60000000100 */
[----:B------:R-:W0:Y:S01]  /*25d0*/  FRND R15, R4 ;  /* 0x00000004000f7307 */ /* 0x000e220000201000 */
[----:B------:R-:W-:Y:S01]  /*25e0*/  FADD R22, R13, -R22 ;  /* 0x800000160d167221 */ /* 0x000fe20000000000 */
[----:B------:R-:W-:Y:S01]  /*25f0*/  FFMA R3, R23, 3, -R4 ;  /* 0x4040000017037823 */ /* 0x000fe20000000804 */
[----:B------:R-:W-:Y:S02]  /*2600*/  MOV R13, 0x391fcb8e ;  /* 0x391fcb8e000d7802 */ /* 0x000fe40000000f00 */
[----:B------:R-:W-:Y:S01]  /*2610*/  FSETP.GEU.AND P1, PT, R4, RZ, PT ;  /* 0x000000ff0400720b */ /* 0x000fe20003f2e000 */
[----:B------:R-:W-:Y:S01]  /*2620*/  FFMA R3, R22, 3, R3 ;  /* 0x4040000016037823 */ /* 0x000fe20000000003 */
[----:B0-----:R-:W-:Y:S01]  /*2630*/  FADD R0, R4, -R15 ;  /* 0x8000000f04007221 */ /* 0x001fe20000000000 */
[----:B------:R-:W-:-:S03]  /*2640*/  FSETP.GT.AND P0, PT, R15, RZ, PT ;  /* 0x000000ff0f00720b */ /* 0x000fc60003f04000 */
[----:B------:R-:W-:Y:S01]  /*2650*/  FADD R0, R3, R0 ;  /* 0x0000000003007221 */ /* 0x000fe20000000000 */
[----:B------:R-:W-:Y:S02]  /*2660*/  SEL R14, RZ, 0x83000000, P0 ;  /* 0x83000000ff0e7807 */ /* 0x000fe40000000000 */
[----:B------:R-:W-:Y:S01]  /*2670*/  FSETP.GT.AND P0, PT, |R4|, 152, PT ;  /* 0x431800000400780b */ /* 0x000fe20003f04200 */
[----:B------:R-:W-:Y:S01]  /*2680*/  FFMA R3, R0, R13, 0.0013391353422775864601 ;  /* 0x3aaf85ed00037423 */ /* 0x000fe2000000000d */
[----:B------:R-:W-:Y:S01]  /*2690*/  IADD3 R16, PT, PT, R14, 0x7f000000, RZ ;  /* 0x7f0000000e107810 */ /* 0x000fe20007ffe0ff */
[----:B------:R-:W0:Y:S02]  /*26a0*/  F2I.NTZ R13, R4 ;  /* 0x00000004000d7305 */ /* 0x000e240000203100 */
[----:B------:R-:W-:-:S04]  /*26b0*/  FFMA R3, R0, R3, 0.0096188392490148544312 ;  /* 0x3c1d985600037423 */ /* 0x000fc80000000003 */
[----:B------:R-:W-:-:S04]  /*26c0*/  FFMA R3, R0, R3, 0.055503588169813156128 ;  /* 0x3d6357bb00037423 */ /* 0x000fc80000000003 */
[----:B------:R-:W-:-:S04]  /*26d0*/  FFMA R3, R0, R3, 0.24022644758224487305 ;  /* 0x3e75fdec00037423 */ /* 0x000fc80000000003 */
[----:B------:R-:W-:Y:S01]  /*26e0*/  FFMA R3, R0, R3, 0.69314718246459960938 ;  /* 0x3f31721800037423 */ /* 0x000fe20000000003 */
[----:B0-----:R-:W-:-:S03]  /*26f0*/  LEA R14, R13, -R14, 0x17 ;  /* 0x8000000e0d0e7211 */ /* 0x001fc600078eb8ff */
        /* <DEDUP_REMOVED lines=15> */
.L_x_46:
[----:B------:R-:W-:Y:S05]  /*27f0*/  BSYNC.RECONVERGENT B1 ;  /* 0x0000000000017941 */ /* 0x000fea0003800200 */
.L_x_45:
[----:B------:R-:W0:Y:S01]  /*2800*/  MUFU.RCP R0, R19 ;  /* 0x0000001300007308 */ /* 0x000e220000001000 */
[----:B------:R-:W-:Y:S07]  /*2810*/  BSSY.RECONVERGENT B3, `(.L_x_47) ;  /* 0x000000d000037945 */ /* 0x000fee0003800200 */
        /* <DEDUP_REMOVED lines=12> */
.L_x_48:
[----:B------:R-:W-:Y:S05]  /*28e0*/  BSYNC.RECONVERGENT B3 ;  /* 0x0000000000037941 */ /* 0x000fea0003800200 */
.L_x_47:
        /* <DEDUP_REMOVED lines=36> */
.L_x_50:
[----:B------:R-:W-:Y:S05]  /*2b30*/  BSYNC.RECONVERGENT B1 ;  /* 0x0000000000017941 */ /* 0x000fea0003800200 */
.L_x_49:
        /* <DEDUP_REMOVED lines=15> */
.L_x_52:
[----:B------:R-:W-:Y:S05]  /*2c30*/  BSYNC.RECONVERGENT B3 ;  /* 0x0000000000037941 */ /* 0x000fea0003800200 */
.L_x_51:
        /* <DEDUP_REMOVED lines=17> */
.L_x_54:
[----:B------:R-:W-:Y:S05]  /*2d50*/  BSYNC.RECONVERGENT B3 ;  /* 0x0000000000037941 */ /* 0x000fea0003800200 */
.L_x_53:
[----:B------:R-:W0:Y:S01]  /*2d60*/  MUFU.RCP R0, R41 ;  /* 0x0000002900007308 */ /* 0x000e220000001000 */
[----:B------:R-:W-:Y:S01]  /*2d70*/  BSSY.RECONVERGENT B3, `(.L_x_55) ;  /* 0x000000e000037945 */ /* 0x000fe20003800200 */
[----:B------:R-:W-:-:S06]  /*2d80*/  FMUL R25, R37, -R37 ;  /* 0x8000002525197220 */ /* 0x000fcc0000400000 */
        /* <DEDUP_REMOVED lines=12> */
.L_x_56:
[----:B------:R-:W-:Y:S05]  /*2e50*/  BSYNC.RECONVERGENT B3 ;  /* 0x0000000000037941 */ /* 0x000fea0003800200 */
.L_x_55:
[----:B------:R-:W-:Y:S01]  /*2e60*/  IADD3 R0, PT, PT, R19, 0x1800000, RZ ;  /* 0x0180000013007810 */ /* 0x000fe20007ffe0ff */
[----:B------:R-:W-:Y:S03]  /*2e70*/  BSSY.RECONVERGENT B1, `(.L_x_57) ;  /* 0x000000b000017945 */ /* 0x000fe60003800200 */
[----:B------:R-:W-:-:S04]  /*2e80*/  LOP3.LUT R0, R0, 0x7f800000, RZ, 0xc0, !PT ;  /* 0x7f80000000007812 */ /* 0x000fc800078ec0ff */
[----:B------:R-:W-:-:S13]  /*2e90*/  ISETP.GT.U32.AND P0, PT, R0, 0x1ffffff, PT ;  /* 0x01ffffff0000780c */ /* 0x000fda0003f04070 */
[----:B------:R-:W-:Y:S05]  /*2ea0*/  @P0 BRA `(.L_x_58) ;  /* 0x00000000000c0947 */ /* 0x000fea0003800000 */
[----:B------:R-:W-:-:S07]  /*2eb0*/  MOV R4, 0x2ed0 ;  /* 0x00002ed000047802 */ /* 0x000fce0000000f00 */
[----:B------:R-:W-:Y:S05]  /*2ec0*/  CALL.REL.NOINC `($__internal_0_$__cuda_sm20_rcp_rn_f32_slowpath) ;  /* 0x0000000c00187944 */ /* 0x000fea0003c00000 */
[----:B------:R-:W-:Y:S05]  /*2ed0*/  BRA `(.L_x_59) ;  /* 0x0000000000107947 */ /* 0x000fea0003800000 */
.L_x_58:
[----:B------:R-:W0:Y:S02]  /*2ee0*/  MUFU.RCP R13, R19 ;  /* 0x00000013000d7308 */ /* 0x000e240000001000 */
[----:B0-----:R-:W-:-:S04]  /*2ef0*/  FFMA R0, R13, R19, -1 ;  /* 0xbf8000000d007423 */ /* 0x001fc80000000013 */
[----:B------:R-:W-:-:S04]  /*2f00*/  FADD.FTZ R0, -R0, -RZ ;  /* 0x800000ff00007221 */ /* 0x000fc80000010100 */
[----:B------:R-:W-:-:S07]  /*2f10*/  FFMA R13, R13, R0, R13 ;  /* 0x000000000d0d7223 */ /* 0x000fce000000000d */
.L_x_59:
[----:B------:R-:W-:Y:S05]  /*2f20*/  BSYNC.RECONVERGENT B1 ;  /* 0x0000000000017941 */ /* 0x000fea0003800200 */
.L_x_57:
[----:B------:R-:W0:Y:S01]  /*2f30*/  MUFU.RCP R0, R41 ;  /* 0x0000002900007308 */ /* 0x000e220000001000 */
[----:B------:R-:W-:Y:S01]  /*2f40*/  UMOV UR4, 0x40400000 ;  /* 0x4040000000047882 */ /* 0x000fe20000000000 */
[----:B------:R-:W-:Y:S01]  /*2f50*/  BSSY.RECONVERGENT B3, `(.L_x_60) ;  /* 0x000000e000037945 */ /* 0x000fe20003800200 */
[----:B------:R-:W-:Y:S01]  /*2f60*/  MOV R14, UR4 ;  /* 0x00000004000e7c02 */ /* 0x000fe20008000f00 */
[----:B------:R-:W-:-:S04]  /*2f70*/  FADD R24, R13, -R24 ;  /* 0x800000180d187221 */ /* 0x000fc80000000000 */
        /* <DEDUP_REMOVED lines=11> */
.L_x_61:
[----:B------:R-:W-:Y:S05]  /*3030*/  BSYNC.RECONVERGENT B3 ;  /* 0x0000000000037941 */ /* 0x000fea0003800200 */
.L_x_60:
[----:B------:R-:W0:Y:S01]  /*3040*/  MUFU.RCP R4, R41 ;  /* 0x0000002900047308 */ /* 0x000e220000001000 */
[----:B------:R-:W-:Y:S01]  /*3050*/  BSSY.RECONVERGENT B3, `(.L_x_62) ;  /* 0x000000f000037945 */ /* 0x000fe20003800200 */
[----:B------:R-:W-:Y:S01]  /*3060*/  FMUL R23, R25, R0 ;  /* 0x0000000019177220 */ /* 0x000fe20000400000 */
[----:B------:R-:W-:-:S05]  /*3070*/  FADD R21, R37, R37 ;  /* 0x0000002525157221 */ /* 0x000fca0000000000 */
        /* <DEDUP_REMOVED lines=12> */
.L_x_63:
[----:B------:R-:W-:Y:S05]  /*3140*/  BSYNC.RECONVERGENT B3 ;  /* 0x0000000000037941 */ /* 0x000fea0003800200 */
.L_x_62:
[----:B------:R-:W0:Y:S01]  /*3150*/  MUFU.RCP R0, R41 ;  /* 0x0000002900007308 */ /* 0x000e220000001000 */
[----:B------:R-:W-:Y:S01]  /*3160*/  UMOV UR4, 0x3fc00000 ;  /* 0x3fc0000000047882 */ /* 0x000fe20000000000 */
[----:B------:R-:W-:Y:S01]  /*3170*/  FADD R4, R4, -R39 ;  /* 0x8000002704047221 */ /* 0x000fe20000000000 */
[----:B------:R-:W-:Y:S01]  /*3180*/  MOV R14, UR4 ;  /* 0x00000004000e7c02 */ /* 0x000fe20008000f00 */
[----:B------:R-:W-:Y:S01]  /*3190*/  BSSY.RECONVERGENT B3, `(.L_x_64) ;  /* 0x000000f000037945 */ /* 0x000fe20003800200 */
[C---:B------:R-:W-:Y:S01]  /*31a0*/  FMUL R19, R21.reuse, R39 ;  /* 0x0000002715137220 */ /* 0x040fe20000400000 */
[----:B------:R-:W-:Y:S02]  /*31b0*/  FMUL R22, R21, R4 ;  /* 0x0000000415167220 */ /* 0x000fe40000400000 */
[----:B------:R-:W1:Y:S01]  /*31c0*/  FCHK P0, -R14, R41 ;  /* 0x000000290e007302 */ /* 0x000e620000000100 */
[----:B0-----:R-:W-:-:S04]  /*31d0*/  FFMA R3, R0, -R41, 1 ;  /* 0x3f80000000037423 */ /* 0x001fc80000000829 */
[----:B------:R-:W-:-:S04]  /*31e0*/  FFMA R0, R0, R3, R0 ;  /* 0x0000000300007223 */ /* 0x000fc80000000000 */
[----:B------:R-:W-:-:S04]  /*31f0*/  FFMA R3, R0, -1.5, RZ ;  /* 0xbfc0000000037823 */ /* 0x000fc800000000ff */
[----:B------:R-:W-:-:S04]  /*3200*/  FFMA R13, R3, -R41, -1.5 ;  /* 0xbfc00000030d7423 */ /* 0x000fc80000000829 */
[----:B------:R-:W-:Y:S01]  /*3210*/  FFMA R44, R0, R13, R3 ;  /* 0x0000000d002c7223 */ /* 0x000fe20000000003 */
[----:B-1----:R-:W-:Y:S06]  /*3220*/  @!P0 BRA `(.L_x_65) ;  /* 0x0000000000148947 */ /* 0x002fec0003800000 */
[----:B------:R-:W-:Y:S01]  /*3230*/  HFMA2 R3, -RZ, RZ, -1.9375, 0 ;  /* 0xbfc00000ff037431 */ /* 0x000fe200000001ff */
[----:B------:R-:W-:Y:S02]  /*3240*/  MOV R0, R41 ;  /* 0x0000002900007202 */ /* 0x000fe40000000f00 */
[----:B------:R-:W-:-:S07]  /*3250*/  MOV R14, 0x3270 ;  /* 0x00003270000e7802 */ /* 0x000fce0000000f00 */
[----:B------:R-:W-:Y:S05]  /*3260*/  CALL.REL.NOINC `($__internal_2_$__cuda_sm3x_div_rn_noftz_f32_slowpath) ;  /* 0x0000000c005c7944 */ /* 0x000fea0003c00000 */
[----:B------:R-:W-:-:S07]  /*3270*/  MOV R44, R0 ;  /* 0x00000000002c7202 */ /* 0x000fce0000000f00 */
.L_x_65:
[----:B------:R-:W-:Y:S05]  /*3280*/  BSYNC.RECONVERGENT B3 ;  /* 0x0000000000037941 */ /* 0x000fea0003800200 */
.L_x_64:
        /* <DEDUP_REMOVED lines=17> */
.L_x_67:
[----:B------:R-:W-:Y:S05]  /*33a0*/  BSYNC.RECONVERGENT B3 ;  /* 0x0000000000037941 */ /* 0x000fea0003800200 */
.L_x_66:
[-C--:B------:R-:W-:Y:S01]  /*33b0*/  FMUL R16, R32, R30.reuse ;  /* 0x0000001e20107220 */ /* 0x080fe20000400000 */
[----:B------:R-:W-:Y:S01]  /*33c0*/  FMUL R4, R31, R30 ;  /* 0x0000001e1f047220 */ /* 0x000fe20000400000 */
[-C--:B------:R-:W-:Y:S01]  /*33d0*/  FMUL R14, R28, R23.reuse ;  /* 0x000000171c0e7220 */ /* 0x080fe20000400000 */
[-C--:B------:R-:W-:Y:S01]  /*33e0*/  FMUL R0, R29, R23.reuse ;  /* 0x000000171d007220 */ /* 0x080fe20000400000 */
[----:B------:R-:W-:Y:S01]  /*33f0*/  FMUL R15, R27, R23 ;  /* 0x000000171b0f7220 */ /* 0x000fe20000400000 */
[C---:B------:R-:W-:Y:S01]  /*3400*/  FMUL R13, R23.reuse, R16 ;  /* 0x00000010170d7220 */ /* 0x040fe20000400000 */
[----:B------:R-:W-:Y:S01]  /*3410*/  FMUL R17, R23, R4 ;  /* 0x0000000417117220 */ /* 0x000fe20000400000 */
[CC--:B------:R-:W-:Y:S01]  /*3420*/  FFMA R14, R25.reuse, R24.reuse, R14 ;  /* 0x00000018190e7223 */ /* 0x0c0fe2000000000e */
[CC--:B------:R-:W-:Y:S01]  /*3430*/  FFMA R0, R25.reuse, R24.reuse, R0 ;  /* 0x0000001819007223 */ /* 0x0c0fe20000000000 */
[----:B------:R-:W-:Y:S01]  /*3440*/  FFMA R25, R25, R24, R15 ;  /* 0x0000001819197223 */ /* 0x000fe2000000000f */
[CCC-:B------:R-:W-:Y:S01]  /*3450*/  FFMA R15, -R16.reuse, R39.reuse, R13.reuse ;  /* 0x00000027100f7223 */ /* 0x1c0fe2000000010d */
[-C--:B------:R-:W-:Y:S01]  /*3460*/  FFMA R13, R16, -R39.reuse, -R13 ;  /* 0x80000027100d7223 */ /* 0x080fe2000000080d */
[CCC-:B------:R-:W-:Y:S01]  /*3470*/  FFMA R24, -R4.reuse, R39.reuse, R17.reuse ;  /* 0x0000002704187223 */ /* 0x1c0fe20000000111 */
[----:B------:R-:W-:Y:S01]  /*3480*/  FFMA R4, R4, -R39, -R17 ;  /* 0x8000002704047223 */ /* 0x000fe20000000811 */
[----:B------:R-:W-:Y:S01]  /*3490*/  FMUL R16, R32, R31 ;  /* 0x0000001f20107220 */ /* 0x000fe20000400000 */
[CC--:B------:R-:W-:Y:S01]  /*34a0*/  FFMA R17, R28.reuse, R39.reuse, R26 ;  /* 0x000000271c117223 */ /* 0x0c0fe2000000001a */
[--C-:B------:R-:W-:Y:S01]  /*34b0*/  FFMA R28, R28, R44, R19.reuse ;  /* 0x0000002c1c1c7223 */ /* 0x100fe20000000013 */
[----:B------:R-:W-:Y:S01]  /*34c0*/  MOV R37, 0x41490fdb ;  /* 0x41490fdb00257802 */ /* 0x000fe20000000f00 */
[----:B------:R-:W-:Y:S01]  /*34d0*/  FMUL R23, R23, R16 ;  /* 0x0000001017177220 */ /* 0x000fe20000400000 */
[----:B------:R-:W-:Y:S01]  /*34e0*/  FADD R17, -R17, -R14 ;  /* 0x8000000e11117221 */ /* 0x000fe20000000100 */
[----:B------:R-:W-:Y:S01]  /*34f0*/  FFMA R14, R27, R44, R19 ;  /* 0x0000002c1b0e7223 */ /* 0x000fe20000000013 */
[----:B------:R-:W-:Y:S01]  /*3500*/  BSSY.RECONVERGENT B3, `(.L_x_68) ;  /* 0x0000027000037945 */ /* 0x000fe20003800200 */
[-C--:B------:R-:W-:Y:S01]  /*3510*/  FFMA R21, R16, -R39.reuse, -R23 ;  /* 0x8000002710157223 */ /* 0x080fe20000000817 */
[C---:B------:R-:W-:Y:S01]  /*3520*/  FFMA R23, -R30.reuse, R28, R17 ;  /* 0x0000001c1e177223 */ /* 0x040fe20000000111 */
[C---:B------:R-:W-:Y:S01]  /*3530*/  FMUL R16, R30.reuse, R16 ;  /* 0x000000101e107220 */ /* 0x040fe20000400000 */
[C---:B------:R-:W-:Y:S01]  /*3540*/  FFMA R17, R29.reuse, R39, R26 ;  /* 0x000000271d117223 */ /* 0x040fe2000000001a */
[----:B------:R-:W-:Y:S01]  /*3550*/  FFMA R29, R29, R44, R19 ;  /* 0x0000002c1d1d7223 */ /* 0x000fe20000000013 */
[----:B------:R-:W-:Y:S01]  /*3560*/  FFMA R28, R30, R3, R23 ;  /* 0x000000031e1c7223 */ /* 0x000fe20000000017 */
[----:B------:R-:W-:Y:S01]  /*3570*/  FFMA R21, R44, -R16, R21 ;  /* 0x800000102c157223 */ /* 0x000fe20000000015 */
[----:B------:R-:W-:-:S02]  /*3580*/  HFMA2 R16, -RZ, RZ, 1.408203125, -45152 ;  /* 0x3da2f983ff107431 */ /* 0x000fc400000001ff */
[----:B------:R-:W-:Y:S01]  /*3590*/  FADD R17, -R17, -R0 ;  /* 0x8000000011117221 */ /* 0x000fe20000000100 */
[----:B------:R-:W-:Y:S01]  /*35a0*/  FMUL R23, R35, R28 ;  /* 0x0000001c23177220 */ /* 0x000fe20000400000 */
[-C--:B------:R-:W-:Y:S01]  /*35b0*/  FFMA R28, R32, R14.reuse, R15 ;  /* 0x0000000e201c7223 */ /* 0x080fe2000000000f */
[----:B------:R-:W-:Y:S01]  /*35c0*/  FFMA R19, R19, 2, R22 ;  /* 0x4000000013137823 */ /* 0x000fe20000000016 */
[----:B------:R-:W-:Y:S01]  /*35d0*/  FFMA R24, R31, R14, R24 ;  /* 0x0000000e1f187223 */ /* 0x000fe20000000018 */
[----:B------:R-:W-:Y:S01]  /*35e0*/  FFMA R42, R34, R21, R23 ;  /* 0x00000015222a7223 */ /* 0x000fe20000000017 */
[C---:B------:R-:W-:Y:S01]  /*35f0*/  FFMA R26, R27.reuse, R39, R26 ;  /* 0x000000271b1a7223 */ /* 0x040fe2000000001a */
[CC--:B------:R-:W-:Y:S01]  /*3600*/  FFMA R22, R27.reuse, R44.reuse, R22 ;  /* 0x0000002c1b167223 */ /* 0x0c0fe20000000016 */
[----:B------:R-:W-:Y:S01]  /*3610*/  FFMA R27, R27, R44, R19 ;  /* 0x0000002c1b1b7223 */ /* 0x000fe20000000013 */
[----:B------:R-:W-:Y:S01]  /*3620*/  FFMA R15, R33, R28, R42 ;  /* 0x0000001c210f7223 */ /* 0x000fe2000000002a */
[----:B------:R-:W-:Y:S01]  /*3630*/  FFMA R37, R16, -R37, 1 ;  /* 0x3f80000010257423 */ /* 0x000fe20000000825 */
[----:B------:R-:W-:Y:S01]  /*3640*/  FADD R25, -R26, R25 ;  /* 0x000000191a197221 */ /* 0x000fe20000000100 */
[----:B------:R-:W-:Y:S01]  /*3650*/  FFMA R13, -R32, R22, R13 ;  /* 0x00000016200d7223 */ /* 0x000fe2000000010d */
[----:B------:R-:W0:Y:S01]  /*3660*/  FCHK P0, R15, 12.566370964050292969 ;  /* 0x41490fdb0f007902 */ /* 0x000e220000000000 */
[----:B------:R-:W-:Y:S01]  /*3670*/  FFMA R0, R37, R16, 0.079577468335628509521 ;  /* 0x3da2f98325007423 */ /* 0x000fe20000000010 */
[C---:B------:R-:W-:Y:S01]  /*3680*/  FFMA R16, -R30.reuse, R29, R17 ;  /* 0x0000001d1e107223 */ /* 0x040fe20000000111 */
[C---:B------:R-:W-:Y:S01]  /*3690*/  FFMA R4, -R31.reuse, R22, R4 ;  /* 0x000000161f047223 */ /* 0x040fe20000000104 */
[----:B------:R-:W-:Y:S01]  /*36a0*/  FFMA R22, R30, R27, R25 ;  /* 0x0000001b1e167223 */ /* 0x000fe20000000019 */
[----:B------:R-:W-:Y:S01]  /*36b0*/  FFMA R14, R0, R15, RZ ;  /* 0x0000000f000e7223 */ /* 0x000fe200000000ff */
[-C--:B------:R-:W-:Y:S01]  /*36c0*/  FFMA R19, R30, R3.reuse, R16 ;  /* 0x000000031e137223 */ /* 0x080fe20000000010 */
[-C--:B------:R-:W-:Y:S01]  /*36d0*/  FFMA R32, -R32, R3.reuse, R13 ;  /* 0x0000000320207223 */ /* 0x080fe2000000010d */
[----:B------:R-:W-:Y:S01]  /*36e0*/  FFMA R31, -R31, R3, R4 ;  /* 0x000000031f1f7223 */ /* 0x000fe20000000104 */
        /* <DEDUP_REMOVED lines=8> */
.L_x_69:
[----:B------:R-:W-:Y:S05]  /*3770*/  BSYNC.RECONVERGENT B3 ;  /* 0x0000000000037941 */ /* 0x000fea0003800200 */
.L_x_68:
        /* <DEDUP_REMOVED lines=19> */
.L_x_71:
[----:B------:R-:W-:Y:S05]  /*38b0*/  BSYNC.RECONVERGENT B3 ;  /* 0x0000000000037941 */ /* 0x000fea0003800200 */
.L_x_70:
        /* <DEDUP_REMOVED lines=18> */
.L_x_73:
[----:B------:R-:W-:Y:S05]  /*39e0*/  BSYNC.RECONVERGENT B3 ;  /* 0x0000000000037941 */ /* 0x000fea0003800200 */
.L_x_72:
[----:B------:R-:W-:Y:S01]  /*39f0*/  FADD R7, R0, R7 ;  /* 0x0000000700077221 */ /* 0x000fe20000000000 */
[----:B------:R-:W-:Y:S01]  /*3a00*/  IADD3 R43, PT, PT, R43, 0xc, RZ ;  /* 0x0000000c2b2b7810 */ /* 0x000fe20007ffe0ff */
[----:B------:R-:W-:Y:S06]  /*3a10*/  @P4 BRA `(.L_x_74) ;  /* 0xffffffe400cc4947 */ /* 0x000fec000383ffff */
.L_x_41:
[----:B------:R-:W-:Y:S05]  /*3a20*/  BSYNC.RECONVERGENT B0 ;  /* 0x0000000000007941 */ /* 0x000fea0003800200 */
.L_x_40:
[----:B------:R-:W-:Y:S06]  /*3a30*/  BAR.SYNC.DEFER_BLOCKING 0x0 ;  /* 0x0000000000007b1d */ /* 0x000fec0000010000 */
.L_x_37:
[----:B------:R-:W2:Y:S02]  /*3a40*/  LDCU UR4, c[0x0][0x3a8] ;  /* 0x00007500ff0477ac */ /* 0x000ea40008000800 */
[----:B--2---:R-:W-:-:S13]  /*3a50*/  ISETP.GE.AND P0, PT, R11, UR4, PT ;  /* 0x000000040b007c0c */ /* 0x004fda000bf06270 */
[----:B------:R-:W-:Y:S05]  /*3a60*/  @P0 EXIT ;  /* 0x000000000000094d */ /* 0x000fea0003800000 */
[----:B------:R-:W2:Y:S02]  /*3a70*/  LDC.64 R2, c[0x0][0x388] ;  /* 0x0000e200ff027b82 */ /* 0x000ea40000000a00 */
[----:B--2---:R-:W-:-:S05]  /*3a80*/  IMAD.WIDE R2, R11, 0xc, R2 ;  /* 0x0000000c0b027825 */ /* 0x004fca00078e0202 */
[----:B01----:R-:W2:Y:S04]  /*3a90*/  LDG.E R0, desc[UR8][R2.64] ;  /* 0x0000000802007981 */ /* 0x003ea8000c1e1900 */
[----:B-----5:R-:W3:Y:S04]  /*3aa0*/  LDG.E R9, desc[UR8][R2.64+0x4] ;  /* 0x0000040802097981 */ /* 0x020ee8000c1e1900 */
[----:B------:R-:W4:Y:S01]  /*3ab0*/  LDG.E R4, desc[UR8][R2.64+0x8] ;  /* 0x0000080802047981 */ /* 0x000f22000c1e1900 */
[----:B--2---:R-:W-:Y:S01]  /*3ac0*/  FADD R5, R0, R5 ;  /* 0x0000000500057221 */ /* 0x004fe20000000000 */
[----:B---3--:R-:W-:-:S04]  /*3ad0*/  FADD R9, R9, R6 ;  /* 0x0000000609097221 */ /* 0x008fc80000000000 */
[----:B------:R-:W-:Y:S01]  /*3ae0*/  STG.E desc[UR8][R2.64], R5 ;  /* 0x0000000502007986 */ /* 0x000fe2000c101908 */
[----:B----4-:R-:W-:-:S03]  /*3af0*/  FADD R7, R4, R7 ;  /* 0x0000000704077221 */ /* 0x010fc60000000000 */
[----:B------:R-:W-:Y:S04]  /*3b00*/  STG.E desc[UR8][R2.64+0x4], R9 ;  /* 0x0000040902007986 */ /* 0x000fe8000c101908 */
[----:B------:R-:W-:Y:S01]  /*3b10*/  STG.E desc[UR8][R2.64+0x8], R7 ;  /* 0x0000080702007986 */ /* 0x000fe2000c101908 */
[----:B------:R-:W-:Y:S05]  /*3b20*/  EXIT ;  /* 0x000000000000794d */ /* 0x000fea0003800000 */
        .weak           $__internal_0_$__cuda_sm20_rcp_rn_f32_slowpath
        .type           $__internal_0_$__cuda_sm20_rcp_rn_f32_slowpath,@function
        .size           $__internal_0_$__cuda_sm20_rcp_rn_f32_slowpath,($__internal_1_$__cuda_sm20_sqrt_rn_f32_slowpath - $__internal_0_$__cuda_sm20_rcp_rn_f32_slowpath)
$__internal_0_$__cuda_sm20_rcp_rn_f32_slowpath:
[----:B------:R-:W-:Y:S01]  /*3b30*/  SHF.L.U32 R3, R19, 0x1, RZ ;  /* 0x0000000113037819 */ /* 0x000fe200000006ff */
[----:B------:R-:W-:Y:S03]  /*3b40*/  BSSY.RECONVERGENT B2, `(.L_x_75) ;  /* 0x0000030000027945 */ /* 0x000fe60003800200 */
[----:B------:R-:W-:-:S04]  /*3b50*/  SHF.R.U32.HI R3, RZ, 0x18, R3 ;  /* 0x00000018ff037819 */ /* 0x000fc80000011603 */
[----:B------:R-:W-:-:S13]  /*3b60*/  ISETP.NE.U32.AND P0, PT, R3, RZ, PT ;  /* 0x000000ff0300720c */ /* 0x000fda0003f05070 */
[----:B------:R-:W-:Y:S05]  /*3b70*/  @P0 BRA `(.L_x_76) ;  /* 0x0000000000280947 */ /* 0x000fea0003800000 */
[----:B------:R-:W-:-:S04]  /*3b80*/  SHF.L.U32 R0, R19, 0x1, RZ ;  /* 0x0000000113007819 */ /* 0x000fc800000006ff */
[----:B------:R-:W-:-:S13]  /*3b90*/  ISETP.NE.AND P0, PT, R0, RZ, PT ;  /* 0x000000ff0000720c */ /* 0x000fda0003f05270 */
[----:B------:R-:W-:Y:S01]  /*3ba0*/  @P0 FFMA R3, R19, 1.84467440737095516160e+19, RZ ;  /* 0x5f80000013030823 */ /* 0x000fe200000000ff */
[----:B------:R-:W-:Y:S08]  /*3bb0*/  @!P0 MUFU.RCP R13, R19 ;  /* 0x00000013000d8308 */ /* 0x000ff00000001000 */
[----:B------:R-:W0:Y:S02]  /*3bc0*/  @P0 MUFU.RCP R0, R3 ;  /* 0x0000000300000308 */ /* 0x000e240000001000 */
[----:B0-----:R-:W-:-:S04]  /*3bd0*/  @P0 FFMA R15, R3, R0, -1 ;  /* 0xbf800000030f0423 */ /* 0x001fc80000000000 */
[----:B------:R-:W-:-:S04]  /*3be0*/  @P0 FADD.FTZ R15, -R15, -RZ ;  /* 0x800000ff0f0f0221 */ /* 0x000fc80000010100 */
[----:B------:R-:W-:-:S04]  /*3bf0*/  @P0 FFMA R15, R0, R15, R0 ;  /* 0x0000000f000f0223 */ /* 0x000fc80000000000 */
[----:B------:R-:W-:Y:S01]  /*3c00*/  @P0 FFMA R13, R15, 1.84467440737095516160e+19, RZ ;  /* 0x5f8000000f0d0823 */ /* 0x000fe200000000ff */
[----:B------:R-:W-:Y:S06]  /*3c10*/  BRA `(.L_x_77) ;  /* 0x0000000000887947 */ /* 0x000fec0003800000 */
.L_x_76:
[----:B------:R-:W-:-:S04]  /*3c20*/  IADD3 R0, PT, PT, R3, -0xfd, RZ ;  /* 0xffffff0303007810 */ /* 0x000fc80007ffe0ff */
[----:B------:R-:W-:-:S13]  /*3c30*/  ISETP.GT.U32.AND P0, PT, R0, 0x1, PT ;  /* 0x000000010000780c */ /* 0x000fda0003f04070 */
[----:B------:R-:W-:Y:S05]  /*3c40*/  @P0 BRA `(.L_x_78) ;  /* 0x0000000000780947 */ /* 0x000fea0003800000 */
[----:B------:R-:W-:Y:S01]  /*3c50*/  LOP3.LUT R16, R19, 0x7fffff, RZ, 0xc0, !PT ;  /* 0x007fffff13107812 */ /* 0x000fe200078ec0ff */
[----:B------:R-:W-:-:S03]  /*3c60*/  HFMA2 R13, -RZ, RZ, 0, 1.78813934326171875e-07 ;  /* 0x00000003ff0d7431 */ /* 0x000fc600000001ff */
[----:B------:R-:W-:-:S04]  /*3c70*/  LOP3.LUT R16, R16, 0x3f800000, RZ, 0xfc, !PT ;  /* 0x3f80000010107812 */ /* 0x000fc800078efcff */
[----:B------:R-:W0:Y:S01]  /*3c80*/  MUFU.RCP R15, R16 ;  /* 0x00000010000f7308 */ /* 0x000e220000001000 */
[----:B------:R-:W-:Y:S01]  /*3c90*/  SHF.L.U32 R13, R13, R0, RZ ;  /* 0x000000000d0d7219 */ /* 0x000fe200000006ff */
[----:B0-----:R-:W-:-:S04]  /*3ca0*/  FFMA R14, R16, R15, -1 ;  /* 0xbf800000100e7423 */ /* 0x001fc8000000000f */
[----:B------:R-:W-:-:S04]  /*3cb0*/  FADD.FTZ R14, -R14, -RZ ;  /* 0x800000ff0e0e7221 */ /* 0x000fc80000010100 */
[CCC-:B------:R-:W-:Y:S01]  /*3cc0*/  FFMA.RM R17, R15.reuse, R14.reuse, R15.reuse ;  /* 0x0000000e0f117223 */ /* 0x1c0fe2000000400f */
[----:B------:R-:W-:-:S04]  /*3cd0*/  FFMA.RP R14, R15, R14, R15 ;  /* 0x0000000e0f0e7223 */ /* 0x000fc8000000800f */
[C---:B------:R-:W-:Y:S02]  /*3ce0*/  LOP3.LUT R15, R17.reuse, 0x7fffff, RZ, 0xc0, !PT ;  /* 0x007fffff110f7812 */ /* 0x040fe400078ec0ff */
[----:B------:R-:W-:Y:S02]  /*3cf0*/  FSETP.NEU.FTZ.AND P0, PT, R17, R14, PT ;  /* 0x0000000e1100720b */ /* 0x000fe40003f1d000 */
[----:B------:R-:W-:Y:S02]  /*3d00*/  LOP3.LUT R15, R15, 0x800000, RZ, 0xfc, !PT ;  /* 0x008000000f0f7812 */ /* 0x000fe400078efcff */
[----:B------:R-:W-:Y:S02]  /*3d10*/  SEL R14, RZ, 0xffffffff, !P0 ;  /* 0xffffffffff0e7807 */ /* 0x000fe40004000000 */
[----:B------:R-:W-:Y:S02]  /*3d20*/  LOP3.LUT R13, R13, R15, RZ, 0xc0, !PT ;  /* 0x0000000f0d0d7212 */ /* 0x000fe400078ec0ff */
[----:B------:R-:W-:-:S02]  /*3d30*/  IADD3 R14, PT, PT, -R14, RZ, RZ ;  /* 0x000000ff0e0e7210 */ /* 0x000fc40007ffe1ff */
[-C--:B------:R-:W-:Y:S02]  /*3d40*/  SHF.R.U32.HI R13, RZ, R0.reuse, R13 ;  /* 0x00000000ff0d7219 */ /* 0x080fe4000001160d */
[----:B------:R-:W-:Y:S02]  /*3d50*/  LOP3.LUT P1, RZ, R14, R0, R15, 0xf8, !PT ;  /* 0x000000000eff7212 */ /* 0x000fe4000782f80f */
[C---:B------:R-:W-:Y:S02]  /*3d60*/  LOP3.LUT P0, RZ, R13.reuse, 0x1, RZ, 0xc0, !PT ;  /* 0x000000010dff7812 */ /* 0x040fe4000780c0ff */
[----:B------:R-:W-:-:S04]  /*3d70*/  LOP3.LUT P2, RZ, R13, 0x2, RZ, 0xc0, !PT ;  /* 0x000000020dff7812 */ /* 0x000fc8000784c0ff */
[----:B------:R-:W-:Y:S02]  /*3d80*/  PLOP3.LUT P0, PT, P0, P1, P2, 0xe0, 0x0 ;  /* 0x000000000000781c */ /* 0x000fe40000703c20 */
[----:B------:R-:W-:Y:S02]  /*3d90*/  LOP3.LUT P1, RZ, R19, 0x7fffff, RZ, 0xc0, !PT ;  /* 0x007fffff13ff7812 */ /* 0x000fe4000782c0ff */
[----:B------:R-:W-:-:S04]  /*3da0*/  SEL R0, RZ, 0x1, !P0 ;  /* 0x00000001ff007807 */ /* 0x000fc80004000000 */
[----:B------:R-:W-:-:S04]  /*3db0*/  IADD3 R0, PT, PT, -R0, RZ, RZ ;  /* 0x000000ff00007210 */ /* 0x000fc80007ffe1ff */
[----:B------:R-:W-:Y:S02]  /*3dc0*/  ISETP.GE.AND P0, PT, R0, RZ, PT ;  /* 0x000000ff0000720c */ /* 0x000fe40003f06270 */
[----:B------:R-:W-:-:S04]  /*3dd0*/  IADD3 R0, PT, PT, R3, -0xfc, RZ ;  /* 0xffffff0403007810 */ /* 0x000fc80007ffe0ff */
[----:B------:R-:W-:-:S07]  /*3de0*/  SHF.R.U32.HI R0, RZ, R0, R15 ;  /* 0x00000000ff007219 */ /* 0x000fce000001160f */
[----:B------:R-:W-:-:S04]  /*3df0*/  @!P0 IADD3 R0, PT, PT, R0, 0x1, RZ ;  /* 0x0000000100008810 */ /* 0x000fc80007ffe0ff */
[----:B------:R-:W-:-:S04]  /*3e00*/  @!P1 SHF.L.U32 R0, R0, 0x1, RZ ;  /* 0x0000000100009819 */ /* 0x000fc800000006ff */
[----:B------:R-:W-:Y:S01]  /*3e10*/  LOP3.LUT R13, R0, 0x80000000, R19, 0xf8, !PT ;  /* 0x80000000000d7812 */ /* 0x000fe200078ef813 */
[----:B------:R-:W-:Y:S06]  /*3e20*/  BRA `(.L_x_77) ;  /* 0x0000000000047947 */ /* 0x000fec0003800000 */
.L_x_78:
[----:B------:R0:W1:Y:S02]  /*3e30*/  MUFU.RCP R13, R19 ;  /* 0x00000013000d7308 */ /* 0x0000640000001000 */
.L_x_77:
[----:B------:R-:W-:Y:S05]  /*3e40*/  BSYNC.RECONVERGENT B2 ;  /* 0x0000000000027941 */ /* 0x000fea0003800200 */
.L_x_75:
[----:B------:R-:W-:Y:S01]  /*3e50*/  HFMA2 R15, -RZ, RZ, 0, 0 ;  /* 0x00000000ff0f7431 */ /* 0x000fe200000001ff */
[----:B------:R-:W-:-:S04]  /*3e60*/  MOV R14, R4 ;  /* 0x00000004000e7202 */ /* 0x000fc80000000f00 */
[----:B01----:R-:W-:Y:S05]  /*3e70*/  RET.REL.NODEC R14 `(_Z19ComputeImagesKernelP6float3S0_S0_S0_fii) ;  /* 0xffffffc00e607950 */ /* 0x003fea0003c3ffff */
        .weak           $__internal_1_$__cuda_sm20_sqrt_rn_f32_slowpath
        .type           $__internal_1_$__cuda_sm20_sqrt_rn_f32_slowpath,@function
        .size           $__internal_1_$__cuda_sm20_sqrt_rn_f32_slowpath,($__internal_2_$__cuda_sm3x_div_rn_noftz_f32_slowpath - $__internal_1_$__cuda_sm20_sqrt_rn_f32_slowpath)
$__internal_1_$__cuda_sm20_sqrt_rn_f32_slowpath:
[----:B------:R-:W-:-:S13]  /*3e80*/  LOP3.LUT P0, RZ, R0, 0x7fffffff, RZ, 0xc0, !PT ;  /* 0x7fffffff00ff7812 */ /* 0x000fda000780c0ff */
[----:B------:R-:W-:Y:S01]  /*3e90*/  @!P0 MOV R16, R0 ;  /* 0x0000000000108202 */ /* 0x000fe20000000f00 */
[----:B------:R-:W-:Y:S06]  /*3ea0*/  @!P0 BRA `(.L_x_79) ;  /* 0x0000000000408947 */ /* 0x000fec0003800000 */
[----:B------:R-:W-:-:S13]  /*3eb0*/  FSETP.GEU.FTZ.AND P0, PT, R0, RZ, PT ;  /* 0x000000ff0000720b */ /* 0x000fda0003f1e000 */
[----:B------:R-:W-:Y:S01]  /*3ec0*/  @!P0 MOV R16, 0x7fffffff ;  /* 0x7fffffff00108802 */ /* 0x000fe20000000f00 */
[----:B------:R-:W-:Y:S06]  /*3ed0*/  @!P0 BRA `(.L_x_79) ;  /* 0x0000000000348947 */ /* 0x000fec0003800000 */
[----:B------:R-:W-:-:S13]  /*3ee0*/  FSETP.GTU.FTZ.AND P0, PT, |R0|, +INF , PT ;  /* 0x7f8000000000780b */ /* 0x000fda0003f1c200 */
[----:B------:R-:W-:Y:S01]  /*3ef0*/  @P0 FADD.FTZ R16, R0, 1 ;  /* 0x3f80000000100421 */ /* 0x000fe20000010000 */
[----:B------:R-:W-:Y:S06]  /*3f00*/  @P0 BRA `(.L_x_79) ;  /* 0x0000000000280947 */ /* 0x000fec0003800000 */
[----:B------:R-:W-:-:S13]  /*3f10*/  FSETP.NEU.FTZ.AND P0, PT, |R0|, +INF , PT ;  /* 0x7f8000000000780b */ /* 0x000fda0003f1d200 */
[----:B------:R-:W-:-:S04]  /*3f20*/  @P0 FFMA R15, R0, 1.84467440737095516160e+19, RZ ;  /* 0x5f800000000f0823 */ /* 0x000fc800000000ff */
[----:B------:R-:W0:Y:S02]  /*3f30*/  @P0 MUFU.RSQ R16, R15 ;  /* 0x0000000f00100308 */ /* 0x000e240000001400 */
[----:B0-----:R-:W-:Y:S01]  /*3f40*/  @P0 FMUL.FTZ R14, R15, R16 ;  /* 0x000000100f0e0220 */ /* 0x001fe20000410000 */
[----:B------:R-:W-:Y:S01]  /*3f50*/  @P0 FMUL.FTZ R3, R16, 0.5 ;  /* 0x3f00000010030820 */ /* 0x000fe20000410000 */
[----:B------:R-:W-:Y:S02]  /*3f60*/  @!P0 MOV R16, R0 ;  /* 0x0000000000108202 */ /* 0x000fe40000000f00 */
[----:B------:R-:W-:-:S04]  /*3f70*/  @P0 FADD.FTZ R13, -R14, -RZ ;  /* 0x800000ff0e0d0221 */ /* 0x000fc80000010100 */
[----:B------:R-:W-:-:S04]  /*3f80*/  @P0 FFMA R13, R14, R13, R15 ;  /* 0x0000000d0e0d0223 */ /* 0x000fc8000000000f */
[----:B------:R-:W-:-:S04]  /*3f90*/  @P0 FFMA R3, R13, R3, R14 ;  /* 0x000000030d030223 */ /* 0x000fc8000000000e */
[----:B------:R-:W-:-:S07]  /*3fa0*/  @P0 FMUL.FTZ R16, R3, 2.3283064365386962891e-10 ;  /* 0x2f80000003100820 */ /* 0x000fce0000410000 */
.L_x_79:
[----:B------:R-:W-:Y:S01]  /*3fb0*/  HFMA2 R15, -RZ, RZ, 0, 0 ;  /* 0x00000000ff0f7431 */ /* 0x000fe200000001ff */
[----:B------:R-:W-:-:S04]  /*3fc0*/  MOV R14, R4 ;  /* 0x00000004000e7202 */ /* 0x000fc80000000f00 */
[----:B------:R-:W-:Y:S05]  /*3fd0*/  RET.REL.NODEC R14 `(_Z19ComputeImagesKernelP6float3S0_S0_S0_fii) ;  /* 0xffffffc00e087950 */ /* 0x000fea0003c3ffff */
        .weak           $__internal_2_$__cuda_sm3x_div_rn_noftz_f32_slowpath
        .type           $__internal_2_$__cuda_sm3x_div_rn_noftz_f32_slowpath,@function
        .size           $__internal_2_$__cuda_sm3x_div_rn_noftz_f32_slowpath,(.L_x_94 - $__internal_2_$__cuda_sm3x_div_rn_noftz_f32_slowpath)
$__internal_2_$__cuda_sm3x_div_rn_noftz_f32_slowpath:
[----:B------:R-:W-:Y:S01]  /*3fe0*/  SHF.R.U32.HI R4, RZ, 0x17, R0 ;  /* 0x00000017ff047819 */ /* 0x000fe20000011600 */
[----:B------:R-:W-:Y:S01]  /*3ff0*/  BSSY.RECONVERGENT B1, `(.L_x_80) ;  /* 0x0000062000017945 */ /* 0x000fe20003800200 */
[----:B------:R-:W-:Y:S02]  /*4000*/  SHF.R.U32.HI R16, RZ, 0x17, R3 ;  /* 0x00000017ff107819 */ /* 0x000fe40000011603 */
[----:B------:R-:W-:Y:S02]  /*4010*/  LOP3.LUT R4, R4, 0xff, RZ, 0xc0, !PT ;  /* 0x000000ff04047812 */ /* 0x000fe400078ec0ff */
[----:B------:R-:W-:Y:S02]  /*4020*/  LOP3.LUT R16, R16, 0xff, RZ, 0xc0, !PT ;  /* 0x000000ff10107812 */ /* 0x000fe400078ec0ff */
[----:B------:R-:W-:Y:S02]  /*4030*/  IADD3 R17, PT, PT, R4, -0x1, RZ ;  /* 0xffffffff04117810 */ /* 0x000fe40007ffe0ff */
[----:B------:R-:W-:-:S02]  /*4040*/  IADD3 R15, PT, PT, R16, -0x1, RZ ;  /* 0xffffffff100f7810 */ /* 0x000fc40007ffe0ff */
[----:B------:R-:W-:-:S04]  /*4050*/  ISETP.GT.U32.AND P0, PT, R17, 0xfd, PT ;  /* 0x000000fd1100780c */ /* 0x000fc80003f04070 */
[----:B------:R-:W-:-:S13]  /*4060*/  ISETP.GT.U32.OR P0, PT, R15, 0xfd, P0 ;  /* 0x000000fd0f00780c */ /* 0x000fda0000704470 */
[----:B------:R-:W-:Y:S01]  /*4070*/  @!P0 MOV R13, RZ ;  /* 0x000000ff000d8202 */ /* 0x000fe20000000f00 */
[----:B------:R-:W-:Y:S06]  /*4080*/  @!P0 BRA `(.L_x_81) ;  /* 0x00000000005c8947 */ /* 0x000fec0003800000 */
[----:B------:R-:W-:Y:S02]  /*4090*/  FSETP.GTU.FTZ.AND P0, PT, |R3|, +INF , PT ;  /* 0x7f8000000300780b */ /* 0x000fe40003f1c200 */
[----:B------:R-:W-:-:S04]  /*40a0*/  FSETP.GTU.FTZ.AND P1, PT, |R0|, +INF , PT ;  /* 0x7f8000000000780b */ /* 0x000fc80003f3c200 */
[----:B------:R-:W-:-:S13]  /*40b0*/  PLOP3.LUT P0, PT, P0, P1, PT, 0xf8, 0x8f ;  /* 0x00000000008f781c */ /* 0x000fda0000703f70 */
[----:B------:R-:W-:Y:S05]  /*40c0*/  @P0 BRA `(.L_x_82) ;  /* 0x00000004004c0947 */ /* 0x000fea0003800000 */
[----:B------:R-:W-:-:S13]  /*40d0*/  LOP3.LUT P0, RZ, R0, 0x7fffffff, R3, 0xc8, !PT ;  /* 0x7fffffff00ff7812 */ /* 0x000fda000780c803 */
[----:B------:R-:W-:Y:S05]  /*40e0*/  @!P0 BRA `(.L_x_83) ;  /* 0x00000004003c8947 */ /* 0x000fea0003800000 */
[C---:B------:R-:W-:Y:S02]  /*40f0*/  FSETP.NEU.FTZ.AND P0, PT, |R3|.reuse, +INF , PT ;  /* 0x7f8000000300780b */ /* 0x040fe40003f1d200 */
[----:B------:R-:W-:Y:S02]  /*4100*/  FSETP.NEU.FTZ.AND P2, PT, |R0|, +INF , PT ;  /* 0x7f8000000000780b */ /* 0x000fe40003f5d200 */
[----:B------:R-:W-:-:S11]  /*4110*/  FSETP.NEU.FTZ.AND P1, PT, |R3|, +INF , PT ;  /* 0x7f8000000300780b */ /* 0x000fd60003f3d200 */
[----:B------:R-:W-:Y:S05]  /*4120*/  @!P2 BRA !P0, `(.L_x_83) ;  /* 0x00000004002ca947 */ /* 0x000fea0004000000 */
[----:B------:R-:W-:-:S04]  /*4130*/  LOP3.LUT P0, RZ, R3, 0x7fffffff, RZ, 0xc0, !PT ;  /* 0x7fffffff03ff7812 */ /* 0x000fc8000780c0ff */
[----:B------:R-:W-:-:S13]  /*4140*/  PLOP3.LUT P0, PT, P2, P0, PT, 0x2f, 0xf2 ;  /* 0x0000000000f2781c */ /* 0x000fda0001700577 */
[----:B------:R-:W-:Y:S05]  /*4150*/  @P0 BRA `(.L_x_84) ;  /* 0x0000000400180947 */ /* 0x000fea0003800000 */
[----:B------:R-:W-:-:S04]  /*4160*/  LOP3.LUT P0, RZ, R0, 0x7fffffff, RZ, 0xc0, !PT ;  /* 0x7fffffff00ff7812 */ /* 0x000fc8000780c0ff */
[----:B------:R-:W-:-:S13]  /*4170*/  PLOP3.LUT P1, PT, P1, P0, PT, 0x2f, 0xf2 ;  /* 0x0000000000f2781c */ /* 0x000fda0000f20577 */
[----:B------:R-:W-:Y:S05]  /*4180*/  @P1 BRA `(.L_x_85) ;  /* 0x0000000400001947 */ /* 0x000fea0003800000 */
[----:B------:R-:W-:Y:S02]  /*4190*/  ISETP.GE.AND P0, PT, R15, RZ, PT ;  /* 0x000000ff0f00720c */ /* 0x000fe40003f06270 */
[----:B------:R-:W-:-:S11]  /*41a0*/  ISETP.GE.AND P1, PT, R17, RZ, PT ;  /* 0x000000ff1100720c */ /* 0x000fd60003f26270 */
[----:B------:R-:W-:Y:S01]  /*41b0*/  @P0 MOV R13, RZ ;  /* 0x000000ff000d0202 */ /* 0x000fe20000000f00 */
[----:B------:R-:W-:Y:S01]  /*41c0*/  @!P0 FFMA R3, R3, 1.84467440737095516160e+19, RZ ;  /* 0x5f80000003038823 */ /* 0x000fe200000000ff */
[----:B------:R-:W-:Y:S01]  /*41d0*/  @!P0 MOV R13, 0xffffffc0 ;  /* 0xffffffc0000d8802 */ /* 0x000fe20000000f00 */
[----:B------:R-:W-:-:S03]  /*41e0*/  @!P1 FFMA R0, R0, 1.84467440737095516160e+19, RZ ;  /* 0x5f80000000009823 */ /* 0x000fc600000000ff */
[----:B------:R-:W-:-:S07]  /*41f0*/  @!P1 IADD3 R13, PT, PT, R13, 0x40, RZ ;  /* 0x000000400d0d9810 */ /* 0x000fce0007ffe0ff */
.L_x_81:
[----:B------:R-:W-:Y:S01]  /*4200*/  LEA R15, R4, 0xc0800000, 0x17 ;  /* 0xc0800000040f7811 */ /* 0x000fe200078eb8ff */
[----:B------:R-:W-:Y:S01]  /*4210*/  BSSY.RECONVERGENT B2, `(.L_x_86) ;  /* 0x0000036000027945 */ /* 0x000fe20003800200 */
[----:B------:R-:W-:Y:S02]  /*4220*/  IADD3 R16, PT, PT, R16, -0x7f, RZ ;  /* 0xffffff8110107810 */ /* 0x000fe40007ffe0ff */
[----:B------:R-:W-:-:S04]  /*4230*/  IADD3 R42, PT, PT, -R15, R0, RZ ;  /* 0x000000000f2a7210 */ /* 0x000fc80007ffe1ff */
[----:B------:R-:W0:Y:S01]  /*4240*/  MUFU.RCP R0, R42 ;  /* 0x0000002a00007308 */ /* 0x000e220000001000 */
[----:B------:R-:W-:-:S04]  /*4250*/  FADD.FTZ R15, -R42, -RZ ;  /* 0x800000ff2a0f7221 */ /* 0x000fc80000010100 */
[----:B0-----:R-:W-:-:S04]  /*4260*/  FFMA R17, R0, R15, 1 ;  /* 0x3f80000000117423 */ /* 0x001fc8000000000f */
[----:B------:R-:W-:Y:S01]  /*4270*/  FFMA R17, R0, R17, R0 ;  /* 0x0000001100117223 */ /* 0x000fe20000000000 */
[C---:B------:R-:W-:Y:S01]  /*4280*/  IMAD R0, R16.reuse, -0x800000, R3 ;  /* 0xff80000010007824 */ /* 0x040fe200078e0203 */
[----:B------:R-:W-:-:S03]  /*4290*/  IADD3 R16, PT, PT, R16, 0x7f, -R4 ;  /* 0x0000007f10107810 */ /* 0x000fc60007ffe804 */
[----:B------:R-:W-:Y:S01]  /*42a0*/  FFMA R4, R0, R17, RZ ;  /* 0x0000001100047223 */ /* 0x000fe200000000ff */
[----:B------:R-:W-:-:S03]  /*42b0*/  IADD3 R13, PT, PT, R16, R13, RZ ;  /* 0x0000000d100d7210 */ /* 0x000fc60007ffe0ff */
[----:B------:R-:W-:-:S04]  /*42c0*/  FFMA R3, R15, R4, R0 ;  /* 0x000000040f037223 */ /* 0x000fc80000000000 */
[----:B------:R-:W-:-:S04]  /*42d0*/  FFMA R4, R17, R3, R4 ;  /* 0x0000000311047223 */ /* 0x000fc80000000004 */
[----:B------:R-:W-:-:S04]  /*42e0*/  FFMA R15, R15, R4, R0 ;  /* 0x000000040f0f7223 */ /* 0x000fc80000000000 */
[----:B------:R-:W-:-:S05]  /*42f0*/  FFMA R0, R17, R15, R4 ;  /* 0x0000000f11007223 */ /* 0x000fca0000000004 */
[----:B------:R-:W-:-:S04]  /*4300*/  SHF.R.U32.HI R3, RZ, 0x17, R0 ;  /* 0x00000017ff037819 */ /* 0x000fc80000011600 */
[----:B------:R-:W-:-:S04]  /*4310*/  LOP3.LUT R16, R3, 0xff, RZ, 0xc0, !PT ;  /* 0x000000ff03107812 */ /* 0x000fc800078ec0ff */
[----:B------:R-:W-:-:S04]  /*4320*/  IADD3 R3, PT, PT, R16, R13, RZ ;  /* 0x0000000d10037210 */ /* 0x000fc80007ffe0ff */
[----:B------:R-:W-:-:S04]  /*4330*/  IADD3 R16, PT, PT, R3, -0x1, RZ ;  /* 0xffffffff03107810 */ /* 0x000fc80007ffe0ff */
[----:B------:R-:W-:-:S13]  /*4340*/  ISETP.GE.U32.AND P0, PT, R16, 0xfe, PT ;  /* 0x000000fe1000780c */ /* 0x000fda0003f06070 */
[----:B------:R-:W-:Y:S05]  /*4350*/  @!P0 BRA `(.L_x_87) ;  /* 0x0000000000808947 */ /* 0x000fea0003800000 */
[----:B------:R-:W-:-:S13]  /*4360*/  ISETP.GT.AND P0, PT, R3, 0xfe, PT ;  /* 0x000000fe0300780c */ /* 0x000fda0003f04270 */
[----:B------:R-:W-:Y:S05]  /*4370*/  @P0 BRA `(.L_x_88) ;  /* 0x00000000006c0947 */ /* 0x000fea0003800000 */
[----:B------:R-:W-:-:S13]  /*4380*/  ISETP.GE.AND P0, PT, R3, 0x1, PT ;  /* 0x000000010300780c */ /* 0x000fda0003f06270 */
[----:B------:R-:W-:Y:S05]  /*4390*/  @P0 BRA `(.L_x_89) ;  /* 0x0000000000740947 */ /* 0x000fea0003800000 */
[----:B------:R-:W-:Y:S02]  /*43a0*/  ISETP.GE.AND P0, PT, R3, -0x18, PT ;  /* 0xffffffe80300780c */ /* 0x000fe40003f06270 */
[----:B------:R-:W-:-:S11]  /*43b0*/  LOP3.LUT R0, R0, 0x80000000, RZ, 0xc0, !PT ;  /* 0x8000000000007812 */ /* 0x000fd600078ec0ff */
[----:B------:R-:W-:Y:S05]  /*43c0*/  @!P0 BRA `(.L_x_89) ;  /* 0x0000000000688947 */ /* 0x000fea0003800000 */
[CCC-:B------:R-:W-:Y:S01]  /*43d0*/  FFMA.RZ R13, R17.reuse, R15.reuse, R4.reuse ;  /* 0x0000000f110d7223 */ /* 0x1c0fe2000000c004 */
[CCC-:B------:R-:W-:Y:S01]  /*43e0*/  FFMA.RP R16, R17.reuse, R15.reuse, R4.reuse ;  /* 0x0000000f11107223 */ /* 0x1c0fe20000008004 */
[----:B------:R-:W-:Y:S01]  /*43f0*/  FFMA.RM R15, R17, R15, R4 ;  /* 0x0000000f110f7223 */ /* 0x000fe20000004004 */
[----:B------:R-:W-:Y:S02]  /*4400*/  IADD3 R4, PT, PT, R3, 0x20, RZ ;  /* 0x0000002003047810 */ /* 0x000fe40007ffe0ff */
[----:B------:R-:W-:Y:S02]  /*4410*/  LOP3.LUT R13, R13, 0x7fffff, RZ, 0xc0, !PT ;  /* 0x007fffff0d0d7812 */ /* 0x000fe400078ec0ff */
[----:B------:R-:W-:Y:S02]  /*4420*/  ISETP.NE.AND P2, PT, R3, RZ, PT ;  /* 0x000000ff0300720c */ /* 0x000fe40003f45270 */
[----:B------:R-:W-:Y:S02]  /*4430*/  LOP3.LUT R13, R13, 0x800000, RZ, 0xfc, !PT ;  /* 0x008000000d0d7812 */ /* 0x000fe400078efcff */
[----:B------:R-:W-:-:S02]  /*4440*/  ISETP.NE.AND P1, PT, R3, RZ, PT ;  /* 0x000000ff0300720c */ /* 0x000fc40003f25270 */
[----:B------:R-:W-:Y:S02]  /*4450*/  IADD3 R3, PT, PT, -R3, RZ, RZ ;  /* 0x000000ff03037210 */ /* 0x000fe40007ffe1ff */
[----:B------:R-:W-:Y:S02]  /*4460*/  SHF.L.U32 R4, R13, R4, RZ ;  /* 0x000000040d047219 */ /* 0x000fe400000006ff */
[----:B------:R-:W-:Y:S02]  /*4470*/  FSETP.NEU.FTZ.AND P0, PT, R16, R15, PT ;  /* 0x0000000f1000720b */ /* 0x000fe40003f1d000 */
[----:B------:R-:W-:Y:S02]  /*4480*/  SEL R16, R3, RZ, P2 ;  /* 0x000000ff03107207 */ /* 0x000fe40001000000 */
[----:B------:R-:W-:Y:S02]  /*4490*/  ISETP.NE.AND P1, PT, R4, RZ, P1 ;  /* 0x000000ff0400720c */ /* 0x000fe40000f25270 */
[----:B------:R-:W-:-:S02]  /*44a0*/  SHF.R.U32.HI R16, RZ, R16, R13 ;  /* 0x00000010ff107219 */ /* 0x000fc4000001160d */
[----:B------:R-:W-:Y:S02]  /*44b0*/  PLOP3.LUT P0, PT, P0, P1, PT, 0xf8, 0x8f ;  /* 0x00000000008f781c */ /* 0x000fe40000703f70 */
[----:B------:R-:W-:Y:S02]  /*44c0*/  SHF.R.U32.HI R4, RZ, 0x1, R16 ;  /* 0x00000001ff047819 */ /* 0x000fe40000011610 */
[----:B------:R-:W-:-:S04]  /*44d0*/  SEL R3, RZ, 0x1, !P0 ;  /* 0x00000001ff037807 */ /* 0x000fc80004000000 */
[----:B------:R-:W-:-:S04]  /*44e0*/  LOP3.LUT R3, R3, 0x1, R4, 0xf8, !PT ;  /* 0x0000000103037812 */ /* 0x000fc800078ef804 */
[----:B------:R-:W-:-:S04]  /*44f0*/  LOP3.LUT R3, R3, R16, RZ, 0xc0, !PT ;  /* 0x0000001003037212 */ /* 0x000fc800078ec0ff */
[----:B------:R-:W-:-:S04]  /*4500*/  IADD3 R3, PT, PT, R4, R3, RZ ;  /* 0x0000000304037210 */ /* 0x000fc80007ffe0ff */
[----:B------:R-:W-:Y:S01]  /*4510*/  LOP3.LUT R0, R3, R0, RZ, 0xfc, !PT ;  /* 0x0000000003007212 */ /* 0x000fe200078efcff */
[----:B------:R-:W-:Y:S06]  /*4520*/  BRA `(.L_x_89) ;  /* 0x0000000000107947 */ /* 0x000fec0003800000 */
.L_x_88:
[----:B------:R-:W-:-:S04]  /*4530*/  LOP3.LUT R0, R0, 0x80000000, RZ, 0xc0, !PT ;  /* 0x8000000000007812 */ /* 0x000fc800078ec0ff */
[----:B------:R-:W-:Y:S01]  /*4540*/  LOP3.LUT R0, R0, 0x7f800000, RZ, 0xfc, !PT ;  /* 0x7f80000000007812 */ /* 0x000fe200078efcff */
[----:B------:R-:W-:Y:S06]  /*4550*/  BRA `(.L_x_89) ;  /* 0x0000000000047947 */ /* 0x000fec0003800000 */
.L_x_87:
[----:B------:R-:W-:-:S07]  /*4560*/  LEA R0, R13, R0, 0x17 ;  /* 0x000000000d007211 */ /* 0x000fce00078eb8ff */
.L_x_89:
[----:B------:R-:W-:Y:S05]  /*4570*/  BSYNC.RECONVERGENT B2 ;  /* 0x0000000000027941 */ /* 0x000fea0003800200 */
.L_x_86:
[----:B------:R-:W-:Y:S05]  /*4580*/  BRA `(.L_x_90) ;  /* 0x0000000000207947 */ /* 0x000fea0003800000 */
.L_x_85:
[----:B------:R-:W-:-:S04]  /*4590*/  LOP3.LUT R0, R0, 0x80000000, R3, 0x48, !PT ;  /* 0x8000000000007812 */ /* 0x000fc800078e4803 */
[----:B------:R-:W-:Y:S01]  /*45a0*/  LOP3.LUT R0, R0, 0x7f800000, RZ, 0xfc, !PT ;  /* 0x7f80000000007812 */ /* 0x000fe200078efcff */
[----:B------:R-:W-:Y:S06]  /*45b0*/  BRA `(.L_x_90) ;  /* 0x0000000000147947 */ /* 0x000fec0003800000 */
.L_x_84:
[----:B------:R-:W-:Y:S01]  /*45c0*/  LOP3.LUT R0, R0, 0x80000000, R3, 0x48, !PT ;  /* 0x8000000000007812 */ /* 0x000fe200078e4803 */
[----:B------:R-:W-:Y:S06]  /*45d0*/  BRA `(.L_x_90) ;  /* 0x00000000000c7947 */ /* 0x000fec0003800000 */
.L_x_83:
[----:B------:R-:W0:Y:S01]  /*45e0*/  MUFU.RSQ R0, -QNAN ;  /* 0xffc0000000007908 */ /* 0x000e220000001400 */
[----:B------:R-:W-:Y:S05]  /*45f0*/  BRA `(.L_x_90) ;  /* 0x0000000000047947 */ /* 0x000fea0003800000 */
.L_x_82:
[----:B------:R-:W-:-:S07]  /*4600*/  FADD.FTZ R0, R3, R0 ;  /* 0x0000000003007221 */ /* 0x000fce0000010000 */
.L_x_90:
[----:B------:R-:W-:Y:S05]  /*4610*/  BSYNC.RECONVERGENT B1 ;  /* 0x0000000000017941 */ /* 0x000fea0003800200 */
.L_x_80:
[----:B------:R-:W-:-:S04]  /*4620*/  HFMA2 R15, -RZ, RZ, 0, 0 ;  /* 0x00000000ff0f7431 */ /* 0x000fc800000001ff */
[----:B0-----:R-:W-:Y:S05]  /*4630*/  RET.REL.NODEC R14 `(_Z19ComputeImagesKernelP6float3S0_S0_S0_fii) ;  /* 0xffffffb80e707950 */ /* 0x001fea0003c3ffff */
.L_x_91:
[----:B------:R-:W-:-:S00]  /*4640*/  BRA `(.L_x_91) ;  /* 0xfffffffc00fc7947 */ /* 0x000fc0000383ffff */
[----:B------:R-:W-:-:S00]  /*4650*/  NOP ;  /* 0x0000000000007918 */ /* 0x000fc00000000000 */
        /* <DEDUP_REMOVED lines=10> */
.L_x_94:


//--------------------- .nv.shared._Z19ComputeImagesKernelP6float3S0_S0_S0_fii --------------------------
	.section	.nv.shared._Z19ComputeImagesKernelP6float3S0_S0_S0_fii,"aw",@nobits
	.sectionflags	@""
	.align	16
	.zero		1024


//--------------------- .nv.shared.reserved.0     --------------------------
	.section	.nv.shared.reserved.0,"aw",@nobits
	.weak		__nv_reservedSMEM_offset_0_alias
	.size		__nv_reservedSMEM_offset_0_alias, 0, 64
	.other		__nv_reservedSMEM_offset_0_alias,@"STO_CUDA_RESERVED_SHARED STV_DEFAULT"
__nv_reservedSMEM_offset_0_alias:
	.zero		0
	.zero		64


//--------------------- .nv.constant0._Z19ComputeImagesKernelP6float3S0_S0_S0_fii --------------------------
	.section	.nv.constant0._Z19ComputeImagesKernelP6float3S0_S0_S0_fii,"a",@progbits
	.sectionflags	@""
	.align	4
.nv.constant0._Z19ComputeImagesKernelP6float3S0_S0_S0_fii:
	.zero		940


//--------------------- SYMBOLS --------------------------

	.type		.nv.reservedSmem.offset0,@object
	.size		.nv.reservedSmem.offset0,0x4
	.type		.nv.reservedSmem.cap,@object
	.size		.nv.reservedSmem.cap,0x4
